//
// Generated by NVIDIA NVVM Compiler
//
// Compiler Build ID: CL-36424714
// Cuda compilation tools, release 13.0, V13.0.88
// Based on NVVM 20.0.0
//

.version 9.0
.target sm_100
.address_size 64

	// .globl	_Z13phase1_kernelPiii
.const .align 4 .u32 const_n;
.const .align 4 .u32 const_B;
// _ZZ13phase1_kernelPiiiE5block has been demoted
// _ZZ13phase2_kernelPiiiE5pivot has been demoted
// _ZZ13phase2_kernelPiiiE7current has been demoted
// _ZZ13phase3_kernelPiiiE9row_pivot has been demoted
// _ZZ13phase3_kernelPiiiE9col_pivot has been demoted
// _ZZ13phase3_kernelPiiiE7current has been demoted

.visible .entry _Z13phase1_kernelPiii(
	.param .u64 .ptr .align 1 _Z13phase1_kernelPiii_param_0,
	.param .u32 _Z13phase1_kernelPiii_param_1,
	.param .u32 _Z13phase1_kernelPiii_param_2
)
{
	.reg .pred 	%p<2>;
	.reg .b32 	%r<116>;
	.reg .b64 	%rd<7>;
	// demoted variable
	.shared .align 4 .b8 _ZZ13phase1_kernelPiiiE5block[16640];
	ld.param.u64 	%rd3, [_Z13phase1_kernelPiii_param_0];
	ld.param.u32 	%r11, [_Z13phase1_kernelPiii_param_1];
	cvta.to.global.u64 	%rd4, %rd3;
	mov.u32 	%r12, %tid.x;
	mov.u32 	%r13, %tid.y;
	shl.b32 	%r14, %r11, 6;
	add.s32 	%r15, %r14, %r13;
	ld.const.u32 	%r16, [const_n];
	add.s32 	%r17, %r14, %r12;
	mad.lo.s32 	%r18, %r16, %r15, %r17;
	mul.wide.s32 	%rd5, %r18, 4;
	add.s64 	%rd1, %rd4, %rd5;
	ld.global.u32 	%r19, [%rd1];
	mov.u32 	%r20, _ZZ13phase1_kernelPiiiE5block;
	mad.lo.s32 	%r21, %r13, 260, %r20;
	shl.b32 	%r22, %r12, 2;
	add.s32 	%r1, %r21, %r22;
	st.shared.u32 	[%r1], %r19;
	ld.global.u32 	%r23, [%rd1+128];
	st.shared.u32 	[%r1+128], %r23;
	shl.b32 	%r24, %r16, 5;
	add.s32 	%r25, %r18, %r24;
	mul.wide.s32 	%rd6, %r25, 4;
	add.s64 	%rd2, %rd4, %rd6;
	ld.global.u32 	%r26, [%rd2];
	st.shared.u32 	[%r1+8320], %r26;
	ld.global.u32 	%r27, [%rd2+128];
	st.shared.u32 	[%r1+8448], %r27;
	bar.sync 	0;
	add.s32 	%r114, %r21, 8332;
	add.s32 	%r28, %r22, %r20;
	add.s32 	%r113, %r28, 520;
	mov.b32 	%r115, 8320;
$L__BB0_1:
	ld.shared.u32 	%r29, [%r1];
	ld.shared.u32 	%r30, [%r114+-8332];
	ld.shared.u32 	%r31, [%r113+-520];
	add.s32 	%r32, %r31, %r30;
	min.s32 	%r33, %r29, %r32;
	st.shared.u32 	[%r1], %r33;
	ld.shared.u32 	%r34, [%r1+128];
	ld.shared.u32 	%r35, [%r114+-8332];
	ld.shared.u32 	%r36, [%r113+-392];
	add.s32 	%r37, %r36, %r35;
	min.s32 	%r38, %r34, %r37;
	st.shared.u32 	[%r1+128], %r38;
	ld.shared.u32 	%r39, [%r1+8320];
	ld.shared.u32 	%r40, [%r114+-12];
	ld.shared.u32 	%r41, [%r113+-520];
	add.s32 	%r42, %r41, %r40;
	min.s32 	%r43, %r39, %r42;
	st.shared.u32 	[%r1+8320], %r43;
	ld.shared.u32 	%r44, [%r1+8448];
	ld.shared.u32 	%r45, [%r114+-12];
	ld.shared.u32 	%r46, [%r113+-392];
	add.s32 	%r47, %r46, %r45;
	min.s32 	%r48, %r44, %r47;
	st.shared.u32 	[%r1+8448], %r48;
	bar.sync 	0;
	ld.shared.u32 	%r49, [%r1];
	ld.shared.u32 	%r50, [%r114+-8328];
	ld.shared.u32 	%r51, [%r113+-260];
	add.s32 	%r52, %r51, %r50;
	min.s32 	%r53, %r49, %r52;
	st.shared.u32 	[%r1], %r53;
	ld.shared.u32 	%r54, [%r1+128];
	ld.shared.u32 	%r55, [%r114+-8328];
	ld.shared.u32 	%r56, [%r113+-132];
	add.s32 	%r57, %r56, %r55;
	min.s32 	%r58, %r54, %r57;
	st.shared.u32 	[%r1+128], %r58;
	ld.shared.u32 	%r59, [%r1+8320];
	ld.shared.u32 	%r60, [%r114+-8];
	ld.shared.u32 	%r61, [%r113+-260];
	add.s32 	%r62, %r61, %r60;
	min.s32 	%r63, %r59, %r62;
	st.shared.u32 	[%r1+8320], %r63;
	ld.shared.u32 	%r64, [%r1+8448];
	ld.shared.u32 	%r65, [%r114+-8];
	ld.shared.u32 	%r66, [%r113+-132];
	add.s32 	%r67, %r66, %r65;
	min.s32 	%r68, %r64, %r67;
	st.shared.u32 	[%r1+8448], %r68;
	bar.sync 	0;
	ld.shared.u32 	%r69, [%r1];
	ld.shared.u32 	%r70, [%r114+-8324];
	ld.shared.u32 	%r71, [%r113];
	add.s32 	%r72, %r71, %r70;
	min.s32 	%r73, %r69, %r72;
	st.shared.u32 	[%r1], %r73;
	ld.shared.u32 	%r74, [%r1+128];
	ld.shared.u32 	%r75, [%r114+-8324];
	ld.shared.u32 	%r76, [%r113+128];
	add.s32 	%r77, %r76, %r75;
	min.s32 	%r78, %r74, %r77;
	st.shared.u32 	[%r1+128], %r78;
	ld.shared.u32 	%r79, [%r1+8320];
	ld.shared.u32 	%r80, [%r114+-4];
	ld.shared.u32 	%r81, [%r113];
	add.s32 	%r82, %r81, %r80;
	min.s32 	%r83, %r79, %r82;
	st.shared.u32 	[%r1+8320], %r83;
	ld.shared.u32 	%r84, [%r1+8448];
	ld.shared.u32 	%r85, [%r114+-4];
	ld.shared.u32 	%r86, [%r113+128];
	add.s32 	%r87, %r86, %r85;
	min.s32 	%r88, %r84, %r87;
	st.shared.u32 	[%r1+8448], %r88;
	bar.sync 	0;
	ld.shared.u32 	%r89, [%r1];
	ld.shared.u32 	%r90, [%r114+-8320];
	ld.shared.u32 	%r91, [%r113+260];
	add.s32 	%r92, %r91, %r90;
	min.s32 	%r93, %r89, %r92;
	st.shared.u32 	[%r1], %r93;
	ld.shared.u32 	%r94, [%r1+128];
	ld.shared.u32 	%r95, [%r114+-8320];
	ld.shared.u32 	%r96, [%r113+388];
	add.s32 	%r97, %r96, %r95;
	min.s32 	%r98, %r94, %r97;
	st.shared.u32 	[%r1+128], %r98;
	ld.shared.u32 	%r99, [%r1+8320];
	ld.shared.u32 	%r100, [%r114];
	ld.shared.u32 	%r101, [%r113+260];
	add.s32 	%r102, %r101, %r100;
	min.s32 	%r103, %r99, %r102;
	st.shared.u32 	[%r1+8320], %r103;
	ld.shared.u32 	%r104, [%r1+8448];
	ld.shared.u32 	%r105, [%r114];
	ld.shared.u32 	%r106, [%r113+388];
	add.s32 	%r107, %r106, %r105;
	min.s32 	%r108, %r104, %r107;
	st.shared.u32 	[%r1+8448], %r108;
	bar.sync 	0;
	add.s32 	%r115, %r115, 16;
	add.s32 	%r114, %r114, 16;
	add.s32 	%r113, %r113, 1040;
	setp.ne.s32 	%p1, %r115, 8576;
	@%p1 bra 	$L__BB0_1;
	ld.shared.u32 	%r109, [%r1];
	st.global.u32 	[%rd1], %r109;
	ld.shared.u32 	%r110, [%r1+128];
	st.global.u32 	[%rd1+128], %r110;
	ld.shared.u32 	%r111, [%r1+8320];
	st.global.u32 	[%rd2], %r111;
	ld.shared.u32 	%r112, [%r1+8448];
	st.global.u32 	[%rd2+128], %r112;
	ret;

}
	// .globl	_Z13phase2_kernelPiii
.visible .entry _Z13phase2_kernelPiii(
	.param .u64 .ptr .align 1 _Z13phase2_kernelPiii_param_0,
	.param .u32 _Z13phase2_kernelPiii_param_1,
	.param .u32 _Z13phase2_kernelPiii_param_2
)
{
	.reg .pred 	%p<8>;
	.reg .b32 	%r<169>;
	.reg .b64 	%rd<11>;
	// demoted variable
	.shared .align 4 .b8 _ZZ13phase2_kernelPiiiE5pivot[16640];
	// demoted variable
	.shared .align 4 .b8 _ZZ13phase2_kernelPiiiE7current[16640];
	ld.param.u64 	%rd3, [_Z13phase2_kernelPiii_param_0];
	ld.param.u32 	%r64, [_Z13phase2_kernelPiii_param_1];
	mov.u32 	%r1, %ctaid.y;
	setp.eq.s32 	%p1, %r1, %r64;
	@%p1 bra 	$L__BB1_16;
	cvta.to.global.u64 	%rd4, %rd3;
	shl.b32 	%r66, %r1, 6;
	mov.u32 	%r67, %tid.x;
	mov.u32 	%r68, %tid.y;
	shl.b32 	%r69, %r64, 6;
	mov.u32 	%r2, %ctaid.x;
	add.s32 	%r70, %r69, %r68;
	ld.const.u32 	%r71, [const_n];
	add.s32 	%r72, %r69, %r67;
	mad.lo.s32 	%r73, %r71, %r70, %r72;
	mul.wide.s32 	%rd5, %r73, 4;
	add.s64 	%rd6, %rd4, %rd5;
	ld.global.u32 	%r74, [%rd6];
	mul.lo.s32 	%r75, %r68, 260;
	mov.u32 	%r76, _ZZ13phase2_kernelPiiiE5pivot;
	add.s32 	%r77, %r76, %r75;
	shl.b32 	%r150, %r67, 2;
	add.s32 	%r78, %r77, %r150;
	st.shared.u32 	[%r78], %r74;
	ld.global.u32 	%r79, [%rd6+128];
	st.shared.u32 	[%r78+128], %r79;
	shl.b32 	%r80, %r71, 5;
	add.s32 	%r81, %r73, %r80;
	mul.wide.s32 	%rd7, %r81, 4;
	add.s64 	%rd8, %rd4, %rd7;
	ld.global.u32 	%r82, [%rd8];
	st.shared.u32 	[%r78+8320], %r82;
	ld.global.u32 	%r83, [%rd8+128];
	st.shared.u32 	[%r78+8448], %r83;
	setp.eq.s32 	%p2, %r2, 0;
	selp.b32 	%r84, %r66, %r69, %p2;
	selp.b32 	%r85, %r69, %r66, %p2;
	add.s32 	%r86, %r84, %r68;
	add.s32 	%r87, %r85, %r67;
	mad.lo.s32 	%r88, %r71, %r86, %r87;
	mul.wide.s32 	%rd9, %r88, 4;
	add.s64 	%rd1, %rd4, %rd9;
	ld.global.u32 	%r89, [%rd1];
	mov.u32 	%r90, _ZZ13phase2_kernelPiiiE7current;
	add.s32 	%r91, %r90, %r75;
	add.s32 	%r3, %r91, %r150;
	st.shared.u32 	[%r3], %r89;
	ld.global.u32 	%r92, [%rd1+128];
	st.shared.u32 	[%r3+128], %r92;
	add.s32 	%r93, %r88, %r80;
	mul.wide.s32 	%rd10, %r93, 4;
	add.s64 	%rd2, %rd4, %rd10;
	ld.global.u32 	%r94, [%rd2];
	st.shared.u32 	[%r3+8320], %r94;
	ld.global.u32 	%r95, [%rd2+128];
	st.shared.u32 	[%r3+8448], %r95;
	bar.sync 	0;
	add.s32 	%r151, %r75, 8332;
	mov.b32 	%r152, 8320;
$L__BB1_2:
	setp.ne.s32 	%p3, %r2, 0;
	add.s32 	%r9, %r90, %r151;
	add.s32 	%r10, %r76, %r150;
	add.s32 	%r11, %r76, %r151;
	add.s32 	%r12, %r90, %r150;
	@%p3 bra 	$L__BB1_4;
	ld.shared.u32 	%r154, [%r9+-8332];
	ld.shared.u32 	%r155, [%r9+-12];
	ld.shared.u32 	%r153, [%r10];
	ld.shared.u32 	%r156, [%r10+128];
	bra.uni 	$L__BB1_5;
$L__BB1_4:
	ld.shared.u32 	%r154, [%r11+-8332];
	ld.shared.u32 	%r155, [%r11+-12];
	ld.shared.u32 	%r153, [%r12];
	ld.shared.u32 	%r156, [%r12+128];
$L__BB1_5:
	setp.eq.s32 	%p4, %r2, 0;
	ld.shared.u32 	%r98, [%r3];
	add.s32 	%r99, %r154, %r153;
	min.s32 	%r100, %r98, %r99;
	st.shared.u32 	[%r3], %r100;
	ld.shared.u32 	%r101, [%r3+128];
	add.s32 	%r102, %r156, %r154;
	min.s32 	%r103, %r101, %r102;
	st.shared.u32 	[%r3+128], %r103;
	ld.shared.u32 	%r104, [%r3+8320];
	add.s32 	%r105, %r155, %r153;
	min.s32 	%r106, %r104, %r105;
	st.shared.u32 	[%r3+8320], %r106;
	ld.shared.u32 	%r107, [%r3+8448];
	add.s32 	%r108, %r156, %r155;
	min.s32 	%r109, %r107, %r108;
	st.shared.u32 	[%r3+8448], %r109;
	bar.sync 	0;
	@%p4 bra 	$L__BB1_7;
	ld.shared.u32 	%r158, [%r11+-8328];
	ld.shared.u32 	%r159, [%r11+-8];
	ld.shared.u32 	%r157, [%r12+260];
	ld.shared.u32 	%r160, [%r12+388];
	bra.uni 	$L__BB1_8;
$L__BB1_7:
	ld.shared.u32 	%r158, [%r9+-8328];
	ld.shared.u32 	%r159, [%r9+-8];
	ld.shared.u32 	%r157, [%r10+260];
	ld.shared.u32 	%r160, [%r10+388];
$L__BB1_8:
	setp.eq.s32 	%p5, %r2, 0;
	ld.shared.u32 	%r110, [%r3];
	add.s32 	%r111, %r158, %r157;
	min.s32 	%r112, %r110, %r111;
	st.shared.u32 	[%r3], %r112;
	ld.shared.u32 	%r113, [%r3+128];
	add.s32 	%r114, %r160, %r158;
	min.s32 	%r115, %r113, %r114;
	st.shared.u32 	[%r3+128], %r115;
	ld.shared.u32 	%r116, [%r3+8320];
	add.s32 	%r117, %r159, %r157;
	min.s32 	%r118, %r116, %r117;
	st.shared.u32 	[%r3+8320], %r118;
	ld.shared.u32 	%r119, [%r3+8448];
	add.s32 	%r120, %r160, %r159;
	min.s32 	%r121, %r119, %r120;
	st.shared.u32 	[%r3+8448], %r121;
	bar.sync 	0;
	@%p5 bra 	$L__BB1_10;
	ld.shared.u32 	%r162, [%r11+-8324];
	ld.shared.u32 	%r163, [%r11+-4];
	ld.shared.u32 	%r161, [%r12+520];
	ld.shared.u32 	%r164, [%r12+648];
	bra.uni 	$L__BB1_11;
$L__BB1_10:
	ld.shared.u32 	%r162, [%r9+-8324];
	ld.shared.u32 	%r163, [%r9+-4];
	ld.shared.u32 	%r161, [%r10+520];
	ld.shared.u32 	%r164, [%r10+648];
$L__BB1_11:
	setp.eq.s32 	%p6, %r2, 0;
	ld.shared.u32 	%r122, [%r3];
	add.s32 	%r123, %r162, %r161;
	min.s32 	%r124, %r122, %r123;
	st.shared.u32 	[%r3], %r124;
	ld.shared.u32 	%r125, [%r3+128];
	add.s32 	%r126, %r164, %r162;
	min.s32 	%r127, %r125, %r126;
	st.shared.u32 	[%r3+128], %r127;
	ld.shared.u32 	%r128, [%r3+8320];
	add.s32 	%r129, %r163, %r161;
	min.s32 	%r130, %r128, %r129;
	st.shared.u32 	[%r3+8320], %r130;
	ld.shared.u32 	%r131, [%r3+8448];
	add.s32 	%r132, %r164, %r163;
	min.s32 	%r133, %r131, %r132;
	st.shared.u32 	[%r3+8448], %r133;
	bar.sync 	0;
	@%p6 bra 	$L__BB1_13;
	ld.shared.u32 	%r166, [%r11+-8320];
	ld.shared.u32 	%r167, [%r11];
	ld.shared.u32 	%r165, [%r12+780];
	ld.shared.u32 	%r168, [%r12+908];
	bra.uni 	$L__BB1_14;
$L__BB1_13:
	ld.shared.u32 	%r166, [%r9+-8320];
	ld.shared.u32 	%r167, [%r9];
	ld.shared.u32 	%r165, [%r10+780];
	ld.shared.u32 	%r168, [%r10+908];
$L__BB1_14:
	ld.shared.u32 	%r134, [%r3];
	add.s32 	%r135, %r166, %r165;
	min.s32 	%r136, %r134, %r135;
	st.shared.u32 	[%r3], %r136;
	ld.shared.u32 	%r137, [%r3+128];
	add.s32 	%r138, %r168, %r166;
	min.s32 	%r139, %r137, %r138;
	st.shared.u32 	[%r3+128], %r139;
	ld.shared.u32 	%r140, [%r3+8320];
	add.s32 	%r141, %r167, %r165;
	min.s32 	%r142, %r140, %r141;
	st.shared.u32 	[%r3+8320], %r142;
	ld.shared.u32 	%r143, [%r3+8448];
	add.s32 	%r144, %r168, %r167;
	min.s32 	%r145, %r143, %r144;
	st.shared.u32 	[%r3+8448], %r145;
	bar.sync 	0;
	add.s32 	%r152, %r152, 16;
	add.s32 	%r151, %r151, 16;
	add.s32 	%r150, %r150, 1040;
	setp.ne.s32 	%p7, %r152, 8576;
	@%p7 bra 	$L__BB1_2;
	ld.shared.u32 	%r146, [%r3];
	st.global.u32 	[%rd1], %r146;
	ld.shared.u32 	%r147, [%r3+128];
	st.global.u32 	[%rd1+128], %r147;
	ld.shared.u32 	%r148, [%r3+8320];
	st.global.u32 	[%rd2], %r148;
	ld.shared.u32 	%r149, [%r3+8448];
	st.global.u32 	[%rd2+128], %r149;
$L__BB1_16:
	ret;

}
	// .globl	_Z13phase3_kernelPiii
.visible .entry _Z13phase3_kernelPiii(
	.param .u64 .ptr .align 1 _Z13phase3_kernelPiii_param_0,
	.param .u32 _Z13phase3_kernelPiii_param_1,
	.param .u32 _Z13phase3_kernelPiii_param_2
)
{
	.reg .pred 	%p<2>;
	.reg .b32 	%r<167>;
	.reg .b64 	%rd<15>;
	// demoted variable
	.shared .align 4 .b8 _ZZ13phase3_kernelPiiiE9row_pivot[16384];
	// demoted variable
	.shared .align 4 .b8 _ZZ13phase3_kernelPiiiE9col_pivot[16384];
	// demoted variable
	.shared .align 4 .b8 _ZZ13phase3_kernelPiiiE7current[16384];
	ld.param.u64 	%rd3, [_Z13phase3_kernelPiii_param_0];
	ld.param.u32 	%r23, [_Z13phase3_kernelPiii_param_1];
	cvta.to.global.u64 	%rd4, %rd3;
	mov.u32 	%r24, %tid.x;
	mov.u32 	%r25, %tid.y;
	shl.b32 	%r26, %r23, 6;
	mov.u32 	%r27, %ctaid.y;
	shl.b32 	%r28, %r27, 6;
	mov.u32 	%r29, %ctaid.x;
	shl.b32 	%r30, %r29, 6;
	add.s32 	%r31, %r28, %r25;
	ld.const.u32 	%r32, [const_n];
	mul.lo.s32 	%r33, %r32, %r31;
	add.s32 	%r34, %r26, %r24;
	add.s32 	%r35, %r33, %r34;
	mul.wide.s32 	%rd5, %r35, 4;
	add.s64 	%rd6, %rd4, %rd5;
	ld.global.u32 	%r36, [%rd6];
	shl.b32 	%r37, %r25, 8;
	mov.u32 	%r38, _ZZ13phase3_kernelPiiiE9row_pivot;
	add.s32 	%r39, %r38, %r37;
	shl.b32 	%r40, %r24, 2;
	add.s32 	%r41, %r39, %r40;
	st.shared.u32 	[%r41], %r36;
	ld.global.u32 	%r42, [%rd6+128];
	st.shared.u32 	[%r41+128], %r42;
	shl.b32 	%r43, %r32, 5;
	add.s32 	%r44, %r33, %r43;
	add.s32 	%r45, %r44, %r34;
	mul.wide.s32 	%rd7, %r45, 4;
	add.s64 	%rd8, %rd4, %rd7;
	ld.global.u32 	%r46, [%rd8];
	st.shared.u32 	[%r41+8192], %r46;
	ld.global.u32 	%r47, [%rd8+128];
	st.shared.u32 	[%r41+8320], %r47;
	add.s32 	%r48, %r26, %r25;
	add.s32 	%r49, %r30, %r24;
	mad.lo.s32 	%r50, %r32, %r48, %r49;
	mul.wide.s32 	%rd9, %r50, 4;
	add.s64 	%rd10, %rd4, %rd9;
	ld.global.u32 	%r51, [%rd10];
	mov.u32 	%r52, _ZZ13phase3_kernelPiiiE9col_pivot;
	add.s32 	%r53, %r52, %r37;
	add.s32 	%r54, %r53, %r40;
	st.shared.u32 	[%r54], %r51;
	ld.global.u32 	%r55, [%rd10+128];
	st.shared.u32 	[%r54+128], %r55;
	add.s32 	%r56, %r50, %r43;
	mul.wide.s32 	%rd11, %r56, 4;
	add.s64 	%rd12, %rd4, %rd11;
	ld.global.u32 	%r57, [%rd12];
	st.shared.u32 	[%r54+8192], %r57;
	ld.global.u32 	%r58, [%rd12+128];
	st.shared.u32 	[%r54+8320], %r58;
	add.s32 	%r59, %r33, %r49;
	mul.wide.s32 	%rd13, %r59, 4;
	add.s64 	%rd1, %rd4, %rd13;
	ld.global.u32 	%r60, [%rd1];
	mov.u32 	%r61, _ZZ13phase3_kernelPiiiE7current;
	add.s32 	%r62, %r61, %r37;
	add.s32 	%r1, %r62, %r40;
	st.shared.u32 	[%r1], %r60;
	ld.global.u32 	%r63, [%rd1+128];
	st.shared.u32 	[%r1+128], %r63;
	add.s32 	%r64, %r44, %r49;
	mul.wide.s32 	%rd14, %r64, 4;
	add.s64 	%rd2, %rd4, %rd14;
	ld.global.u32 	%r65, [%rd2];
	st.shared.u32 	[%r1+8192], %r65;
	ld.global.u32 	%r66, [%rd2+128];
	st.shared.u32 	[%r1+8320], %r66;
	bar.sync 	0;
	ld.shared.u32 	%r166, [%r1];
	ld.shared.u32 	%r165, [%r1+128];
	ld.shared.u32 	%r164, [%r1+8192];
	ld.shared.u32 	%r163, [%r1+8320];
	add.s32 	%r161, %r39, 8192;
	add.s32 	%r67, %r40, %r52;
	add.s32 	%r160, %r67, 1024;
	mov.b32 	%r162, 8192;
$L__BB2_1:
	ld.shared.u32 	%r68, [%r161+-8192];
	ld.shared.u32 	%r69, [%r160+-1024];
	add.s32 	%r70, %r69, %r68;
	min.s32 	%r71, %r166, %r70;
	ld.shared.u32 	%r72, [%r160+-896];
	add.s32 	%r73, %r72, %r68;
	min.s32 	%r74, %r165, %r73;
	ld.shared.u32 	%r75, [%r161];
	add.s32 	%r76, %r69, %r75;
	min.s32 	%r77, %r164, %r76;
	add.s32 	%r78, %r72, %r75;
	min.s32 	%r79, %r163, %r78;
	ld.shared.u32 	%r80, [%r161+-8188];
	ld.shared.u32 	%r81, [%r160+-768];
	add.s32 	%r82, %r81, %r80;
	min.s32 	%r83, %r71, %r82;
	ld.shared.u32 	%r84, [%r160+-640];
	add.s32 	%r85, %r84, %r80;
	min.s32 	%r86, %r74, %r85;
	ld.shared.u32 	%r87, [%r161+4];
	add.s32 	%r88, %r81, %r87;
	min.s32 	%r89, %r77, %r88;
	add.s32 	%r90, %r84, %r87;
	min.s32 	%r91, %r79, %r90;
	ld.shared.u32 	%r92, [%r161+-8184];
	ld.shared.u32 	%r93, [%r160+-512];
	add.s32 	%r94, %r93, %r92;
	min.s32 	%r95, %r83, %r94;
	ld.shared.u32 	%r96, [%r160+-384];
	add.s32 	%r97, %r96, %r92;
	min.s32 	%r98, %r86, %r97;
	ld.shared.u32 	%r99, [%r161+8];
	add.s32 	%r100, %r93, %r99;
	min.s32 	%r101, %r89, %r100;
	add.s32 	%r102, %r96, %r99;
	min.s32 	%r103, %r91, %r102;
	ld.shared.u32 	%r104, [%r161+-8180];
	ld.shared.u32 	%r105, [%r160+-256];
	add.s32 	%r106, %r105, %r104;
	min.s32 	%r107, %r95, %r106;
	ld.shared.u32 	%r108, [%r160+-128];
	add.s32 	%r109, %r108, %r104;
	min.s32 	%r110, %r98, %r109;
	ld.shared.u32 	%r111, [%r161+12];
	add.s32 	%r112, %r105, %r111;
	min.s32 	%r113, %r101, %r112;
	add.s32 	%r114, %r108, %r111;
	min.s32 	%r115, %r103, %r114;
	ld.shared.u32 	%r116, [%r161+-8176];
	ld.shared.u32 	%r117, [%r160];
	add.s32 	%r118, %r117, %r116;
	min.s32 	%r119, %r107, %r118;
	ld.shared.u32 	%r120, [%r160+128];
	add.s32 	%r121, %r120, %r116;
	min.s32 	%r122, %r110, %r121;
	ld.shared.u32 	%r123, [%r161+16];
	add.s32 	%r124, %r117, %r123;
	min.s32 	%r125, %r113, %r124;
	add.s32 	%r126, %r120, %r123;
	min.s32 	%r127, %r115, %r126;
	ld.shared.u32 	%r128, [%r161+-8172];
	ld.shared.u32 	%r129, [%r160+256];
	add.s32 	%r130, %r129, %r128;
	min.s32 	%r131, %r119, %r130;
	ld.shared.u32 	%r132, [%r160+384];
	add.s32 	%r133, %r132, %r128;
	min.s32 	%r134, %r122, %r133;
	ld.shared.u32 	%r135, [%r161+20];
	add.s32 	%r136, %r129, %r135;
	min.s32 	%r137, %r125, %r136;
	add.s32 	%r138, %r132, %r135;
	min.s32 	%r139, %r127, %r138;
	ld.shared.u32 	%r140, [%r161+-8168];
	ld.shared.u32 	%r141, [%r160+512];
	add.s32 	%r142, %r141, %r140;
	min.s32 	%r143, %r131, %r142;
	ld.shared.u32 	%r144, [%r160+640];
	add.s32 	%r145, %r144, %r140;
	min.s32 	%r146, %r134, %r145;
	ld.shared.u32 	%r147, [%r161+24];
	add.s32 	%r148, %r141, %r147;
	min.s32 	%r149, %r137, %r148;
	add.s32 	%r150, %r144, %r147;
	min.s32 	%r151, %r139, %r150;
	ld.shared.u32 	%r152, [%r161+-8164];
	ld.shared.u32 	%r153, [%r160+768];
	add.s32 	%r154, %r153, %r152;
	min.s32 	%r166, %r143, %r154;
	ld.shared.u32 	%r155, [%r160+896];
	add.s32 	%r156, %r155, %r152;
	min.s32 	%r165, %r146, %r156;
	ld.shared.u32 	%r157, [%r161+28];
	add.s32 	%r158, %r153, %r157;
	min.s32 	%r164, %r149, %r158;
	add.s32 	%r159, %r155, %r157;
	min.s32 	%r163, %r151, %r159;
	add.s32 	%r162, %r162, 32;
	add.s32 	%r161, %r161, 32;
	add.s32 	%r160, %r160, 2048;
	setp.ne.s32 	%p1, %r162, 8448;
	@%p1 bra 	$L__BB2_1;
	st.shared.u32 	[%r1], %r166;
	st.shared.u32 	[%r1+128], %r165;
	st.shared.u32 	[%r1+8192], %r164;
	st.shared.u32 	[%r1+8320], %r163;
	st.global.u32 	[%rd1], %r166;
	st.global.u32 	[%rd1+128], %r165;
	st.global.u32 	[%rd2], %r164;
	st.global.u32 	[%rd2+128], %r163;
	ret;

}


// ===== COMPILED SASS (sm_100) =====

	.target	sm_100

	.elftype	@"ET_EXEC"


//--------------------- .note.nv.tkinfo           --------------------------
	.section	.note.nv.tkinfo,"",@"SHT_NOTE"
	.sectionflags	@"SHF_NOTE_NV_TKINFO"
	.tkinfo
        /*0018*/ 	.word	0x00000002
        /*0030*/ 	.string	""
        /*0030*/ 	.string	"ptxas"
        /*0030*/ 	.string	"Cuda compilation tools, release 13.0, V13.0.88"
        /*0030*/ 	.string	"Build cuda_13.0.r13.0/compiler.36424714_0"
        /*0030*/ 	.string	"-arch sm_100 -m 64 "



//--------------------- .note.nv.cuinfo           --------------------------
	.section	.note.nv.cuinfo,"",@"SHT_NOTE"
	.sectionflags	@"SHF_NOTE_NV_CUINFO"
        /*0018*/ 	.short	0x0002
        /*001a*/ 	.short	0x0064
        /*001c*/ 	.short	0x0082
	.zero		2


//--------------------- .nv.info                  --------------------------
	.section	.nv.info,"",@"SHT_CUDA_INFO"
	.align	4


	//----- nvinfo : EIATTR_REGCOUNT
	.align		4
        /*0000*/ 	.byte	0x04, 0x2f
        /*0002*/ 	.short	(.L_3 - .L_2)
	.align		4
.L_2:
        /*0004*/ 	.word	index@(_Z13phase1_kernelPiii)
        /*0008*/ 	.word	0x00000014


	//----- nvinfo : EIATTR_FRAME_SIZE
	.align		4
.L_3:
        /*000c*/ 	.byte	0x04, 0x11
        /*000e*/ 	.short	(.L_5 - .L_4)
	.align		4
.L_4:
        /*0010*/ 	.word	index@(_Z13phase1_kernelPiii)
        /*0014*/ 	.word	0x00000000


	//----- nvinfo : EIATTR_REGCOUNT
	.align		4
.L_5:
        /*0018*/ 	.byte	0x04, 0x2f
        /*001a*/ 	.short	(.L_7 - .L_6)
	.align		4
.L_6:
        /*001c*/ 	.word	index@(_Z13phase2_kernelPiii)
        /*0020*/ 	.word	0x0000001d


	//----- nvinfo : EIATTR_FRAME_SIZE
	.align		4
.L_7:
        /*0024*/ 	.byte	0x04, 0x11
        /*0026*/ 	.short	(.L_9 - .L_8)
	.align		4
.L_8:
        /*0028*/ 	.word	index@(_Z13phase2_kernelPiii)
        /*002c*/ 	.word	0x00000000


	//----- nvinfo : EIATTR_REGCOUNT
	.align		4
.L_9:
        /*0030*/ 	.byte	0x04, 0x2f
        /*0032*/ 	.short	(.L_11 - .L_10)
	.align		4
.L_10:
        /*0034*/ 	.word	index@(_Z13phase3_kernelPiii)
        /*0038*/ 	.word	0x00000020


	//----- nvinfo : EIATTR_FRAME_SIZE
	.align		4
.L_11:
        /*003c*/ 	.byte	0x04, 0x11
        /*003e*/ 	.short	(.L_13 - .L_12)
	.align		4
.L_12:
        /*0040*/ 	.word	index@(_Z13phase3_kernelPiii)
        /*0044*/ 	.word	0x00000000


	//----- nvinfo : EIATTR_MIN_STACK_SIZE
	.align		4
.L_13:
        /*0048*/ 	.byte	0x04, 0x12
        /*004a*/ 	.short	(.L_15 - .L_14)
	.align		4
.L_14:
        /*004c*/ 	.word	index@(_Z13phase3_kernelPiii)
        /*0050*/ 	.word	0x00000000


	//----- nvinfo : EIATTR_MIN_STACK_SIZE
	.align		4
.L_15:
        /*0054*/ 	.byte	0x04, 0x12
        /*0056*/ 	.short	(.L_17 - .L_16)
	.align		4
.L_16:
        /*0058*/ 	.word	index@(_Z13phase2_kernelPiii)
        /*005c*/ 	.word	0x00000000


	//----- nvinfo : EIATTR_MIN_STACK_SIZE
	.align		4
.L_17:
        /*0060*/ 	.byte	0x04, 0x12
        /*0062*/ 	.short	(.L_19 - .L_18)
	.align		4
.L_18:
        /*0064*/ 	.word	index@(_Z13phase1_kernelPiii)
        /*0068*/ 	.word	0x00000000
.L_19:


//--------------------- .nv.compat                --------------------------
	.section	.nv.compat,"",@"SHT_CUDA_COMPAT_INFO"
	.align	4
        /*0000*/ 	.byte	0x02, 0x09, 0x00, 0x00, 0x02, 0x02, 0x01, 0x00, 0x02, 0x05, 0x05, 0x00, 0x03, 0x07, 0x01, 0x01
        /*0010*/ 	.byte	0x02, 0x03, 0x00, 0x00, 0x02, 0x06, 0x01, 0x00, 0x04, 0x0b, 0x08, 0x00, 0x09, 0x00, 0x00, 0x00
        /*0020*/ 	.byte	0x00, 0x00, 0x00, 0x00


//--------------------- .nv.info._Z13phase3_kernelPiii --------------------------
	.section	.nv.info._Z13phase3_kernelPiii,"",@"SHT_CUDA_INFO"
	.sectionflags	@""
	.align	4


	//----- nvinfo : EIATTR_CUDA_API_VERSION
	.align		4
        /*0000*/ 	.byte	0x04, 0x37
        /*0002*/ 	.short	(.L_21 - .L_20)
.L_20:
        /*0004*/ 	.word	0x00000082


	//----- nvinfo : EIATTR_KPARAM_INFO
	.align		4
.L_21:
        /*0008*/ 	.byte	0x04, 0x17
        /*000a*/ 	.short	(.L_23 - .L_22)
.L_22:
        /*000c*/ 	.word	0x00000000
        /*0010*/ 	.short	0x0002
        /*0012*/ 	.short	0x000c
        /*0014*/ 	.byte	0x00, 0xf0, 0x11, 0x00


	//----- nvinfo : EIATTR_KPARAM_INFO
	.align		4
.L_23:
        /*0018*/ 	.byte	0x04, 0x17
        /*001a*/ 	.short	(.L_25 - .L_24)
.L_24:
        /*001c*/ 	.word	0x00000000
        /*0020*/ 	.short	0x0001
        /*0022*/ 	.short	0x0008
        /*0024*/ 	.byte	0x00, 0xf0, 0x11, 0x00


	//----- nvinfo : EIATTR_KPARAM_INFO
	.align		4
.L_25:
        /*0028*/ 	.byte	0x04, 0x17
        /*002a*/ 	.short	(.L_27 - .L_26)
.L_26:
        /*002c*/ 	.word	0x00000000
        /*0030*/ 	.short	0x0000
        /*0032*/ 	.short	0x0000
        /*0034*/ 	.byte	0x00, 0xf5, 0x21, 0x00


	//----- nvinfo : EIATTR_SPARSE_MMA_MASK
	.align		4
.L_27:
        /*0038*/ 	.byte	0x03, 0x50
        /*003a*/ 	.short	0x0000


	//----- nvinfo : EIATTR_MAXREG_COUNT
	.align		4
        /*003c*/ 	.byte	0x03, 0x1b
        /*003e*/ 	.short	0x00ff


	//----- nvinfo : EIATTR_NUM_BARRIERS
	.align		4
        /*0040*/ 	.byte	0x02, 0x4c
        /*0042*/ 	.byte	0x01
	.zero		1


	//----- nvinfo : EIATTR_MERCURY_ISA_VERSION
	.align		4
        /*0044*/ 	.byte	0x03, 0x5f
        /*0046*/ 	.short	0x0101


	//----- nvinfo : EIATTR_VRC_CTA_INIT_COUNT
	.align		4
        /*0048*/ 	.byte	0x02, 0x4a
	.zero		1
	.zero		1


	//----- nvinfo : EIATTR_EXIT_INSTR_OFFSETS
	.align		4
        /*004c*/ 	.byte	0x04, 0x1c
        /*004e*/ 	.short	(.L_29 - .L_28)


	//   ....[0]....
.L_28:
        /*0050*/ 	.word	0x000008a0


	//----- nvinfo : EIATTR_CBANK_PARAM_SIZE
	.align		4
.L_29:
        /*0054*/ 	.byte	0x03, 0x19
        /*0056*/ 	.short	0x0010


	//----- nvinfo : EIATTR_PARAM_CBANK
	.align		4
        /*0058*/ 	.byte	0x04, 0x0a
        /*005a*/ 	.short	(.L_31 - .L_30)
	.align		4
.L_30:
        /*005c*/ 	.word	index@(.nv.constant0._Z13phase3_kernelPiii)
        /*0060*/ 	.short	0x0380
        /*0062*/ 	.short	0x0010


	//----- nvinfo : EIATTR_SW_WAR
	.align		4
.L_31:
        /*0064*/ 	.byte	0x04, 0x36
        /*0066*/ 	.short	(.L_33 - .L_32)
.L_32:
        /*0068*/ 	.word	0x00000008
.L_33:


//--------------------- .nv.info._Z13phase2_kernelPiii --------------------------
	.section	.nv.info._Z13phase2_kernelPiii,"",@"SHT_CUDA_INFO"
	.sectionflags	@""
	.align	4


	//----- nvinfo : EIATTR_CUDA_API_VERSION
	.align		4
        /*0000*/ 	.byte	0x04, 0x37
        /*0002*/ 	.short	(.L_35 - .L_34)
.L_34:
        /*0004*/ 	.word	0x00000082


	//----- nvinfo : EIATTR_KPARAM_INFO
	.align		4
.L_35:
        /*0008*/ 	.byte	0x04, 0x17
        /*000a*/ 	.short	(.L_37 - .L_36)
.L_36:
        /*000c*/ 	.word	0x00000000
        /*0010*/ 	.short	0x0002
        /*0012*/ 	.short	0x000c
        /*0014*/ 	.byte	0x00, 0xf0, 0x11, 0x00


	//----- nvinfo : EIATTR_KPARAM_INFO
	.align		4
.L_37:
        /*0018*/ 	.byte	0x04, 0x17
        /*001a*/ 	.short	(.L_39 - .L_38)
.L_38:
        /*001c*/ 	.word	0x00000000
        /*0020*/ 	.short	0x0001
        /*0022*/ 	.short	0x0008
        /*0024*/ 	.byte	0x00, 0xf0, 0x11, 0x00


	//----- nvinfo : EIATTR_KPARAM_INFO
	.align		4
.L_39:
        /*0028*/ 	.byte	0x04, 0x17
        /*002a*/ 	.short	(.L_41 - .L_40)
.L_40:
        /*002c*/ 	.word	0x00000000
        /*0030*/ 	.short	0x0000
        /*0032*/ 	.short	0x0000
        /*0034*/ 	.byte	0x00, 0xf5, 0x21, 0x00


	//----- nvinfo : EIATTR_SPARSE_MMA_MASK
	.align		4
.L_41:
        /*0038*/ 	.byte	0x03, 0x50
        /*003a*/ 	.short	0x0000


	//----- nvinfo : EIATTR_MAXREG_COUNT
	.align		4
        /*003c*/ 	.byte	0x03, 0x1b
        /*003e*/ 	.short	0x00ff


	//----- nvinfo : EIATTR_NUM_BARRIERS
	.align		4
        /*0040*/ 	.byte	0x02, 0x4c
        /*0042*/ 	.byte	0x01
	.zero		1


	//----- nvinfo : EIATTR_MERCURY_ISA_VERSION
	.align		4
        /*0044*/ 	.byte	0x03, 0x5f
        /*0046*/ 	.short	0x0101


	//----- nvinfo : EIATTR_VRC_CTA_INIT_COUNT
	.align		4
        /*0048*/ 	.byte	0x02, 0x4a
	.zero		1
	.zero		1


	//----- nvinfo : EIATTR_EXIT_INSTR_OFFSETS
	.align		4
        /*004c*/ 	.byte	0x04, 0x1c
        /*004e*/ 	.short	(.L_43 - .L_42)


	//   ....[0]....
.L_42:
        /*0050*/ 	.word	0x00000040


	//   ....[1]....
        /*0054*/ 	.word	0x000009f0


	//----- nvinfo : EIATTR_CBANK_PARAM_SIZE
	.align		4
.L_43:
        /*0058*/ 	.byte	0x03, 0x19
        /*005a*/ 	.short	0x0010


	//----- nvinfo : EIATTR_PARAM_CBANK
	.align		4
        /*005c*/ 	.byte	0x04, 0x0a
        /*005e*/ 	.short	(.L_45 - .L_44)
	.align		4
.L_44:
        /*0060*/ 	.word	index@(.nv.constant0._Z13phase2_kernelPiii)
        /*0064*/ 	.short	0x0380
        /*0066*/ 	.short	0x0010


	//----- nvinfo : EIATTR_SW_WAR
	.align		4
.L_45:
        /*0068*/ 	.byte	0x04, 0x36
        /*006a*/ 	.short	(.L_47 - .L_46)
.L_46:
        /*006c*/ 	.word	0x00000008
.L_47:


//--------------------- .nv.info._Z13phase1_kernelPiii --------------------------
	.section	.nv.info._Z13phase1_kernelPiii,"",@"SHT_CUDA_INFO"
	.sectionflags	@""
	.align	4


	//----- nvinfo : EIATTR_CUDA_API_VERSION
	.align		4
        /*0000*/ 	.byte	0x04, 0x37
        /*0002*/ 	.short	(.L_49 - .L_48)
.L_48:
        /*0004*/ 	.word	0x00000082


	//----- nvinfo : EIATTR_KPARAM_INFO
	.align		4
.L_49:
        /*0008*/ 	.byte	0x04, 0x17
        /*000a*/ 	.short	(.L_51 - .L_50)
.L_50:
        /*000c*/ 	.word	0x00000000
        /*0010*/ 	.short	0x0002
        /*0012*/ 	.short	0x000c
        /*0014*/ 	.byte	0x00, 0xf0, 0x11, 0x00


	//----- nvinfo : EIATTR_KPARAM_INFO
	.align		4
.L_51:
        /*0018*/ 	.byte	0x04, 0x17
        /*001a*/ 	.short	(.L_53 - .L_52)
.L_52:
        /*001c*/ 	.word	0x00000000
        /*0020*/ 	.short	0x0001
        /*0022*/ 	.short	0x0008
        /*0024*/ 	.byte	0x00, 0xf0, 0x11, 0x00


	//----- nvinfo : EIATTR_KPARAM_INFO
	.align		4
.L_53:
        /*0028*/ 	.byte	0x04, 0x17
        /*002a*/ 	.short	(.L_55 - .L_54)
.L_54:
        /*002c*/ 	.word	0x00000000
        /*0030*/ 	.short	0x0000
        /*0032*/ 	.short	0x0000
        /*0034*/ 	.byte	0x00, 0xf5, 0x21, 0x00


	//----- nvinfo : EIATTR_SPARSE_MMA_MASK
	.align		4
.L_55:
        /*0038*/ 	.byte	0x03, 0x50
        /*003a*/ 	.short	0x0000


	//----- nvinfo : EIATTR_MAXREG_COUNT
	.align		4
        /*003c*/ 	.byte	0x03, 0x1b
        /*003e*/ 	.short	0x00ff


	//----- nvinfo : EIATTR_NUM_BARRIERS
	.align		4
        /*0040*/ 	.byte	0x02, 0x4c
        /*0042*/ 	.byte	0x01
	.zero		1


	//----- nvinfo : EIATTR_MERCURY_ISA_VERSION
	.align		4
        /*0044*/ 	.byte	0x03, 0x5f
        /*0046*/ 	.short	0x0101


	//----- nvinfo : EIATTR_VRC_CTA_INIT_COUNT
	.align		4
        /*0048*/ 	.byte	0x02, 0x4a
	.zero		1
	.zero		1


	//----- nvinfo : EIATTR_EXIT_INSTR_OFFSETS
	.align		4
        /*004c*/ 	.byte	0x04, 0x1c
        /*004e*/ 	.short	(.L_57 - .L_56)


	//   ....[0]....
.L_56:
        /*0050*/ 	.word	0x00000800


	//----- nvinfo : EIATTR_CBANK_PARAM_SIZE
	.align		4
.L_57:
        /*0054*/ 	.byte	0x03, 0x19
        /*0056*/ 	.short	0x0010


	//----- nvinfo : EIATTR_PARAM_CBANK
	.align		4
        /*0058*/ 	.byte	0x04, 0x0a
        /*005a*/ 	.short	(.L_59 - .L_58)
	.align		4
.L_58:
        /*005c*/ 	.word	index@(.nv.constant0._Z13phase1_kernelPiii)
        /*0060*/ 	.short	0x0380
        /*0062*/ 	.short	0x0010


	//----- nvinfo : EIATTR_SW_WAR
	.align		4
.L_59:
        /*0064*/ 	.byte	0x04, 0x36
        /*0066*/ 	.short	(.L_61 - .L_60)
.L_60:
        /*0068*/ 	.word	0x00000008
.L_61:


//--------------------- .nv.callgraph             --------------------------
	.section	.nv.callgraph,"",@"SHT_CUDA_CALLGRAPH"
	.align	4
	.sectionentsize	8
	.align		4
        /*0000*/ 	.word	0x00000000
	.align		4
        /*0004*/ 	.word	0xffffffff
	.align		4
        /*0008*/ 	.word	0x00000000
	.align		4
        /*000c*/ 	.word	0xfffffffe
	.align		4
        /*0010*/ 	.word	0x00000000
	.align		4
        /*0014*/ 	.word	0xfffffffd
	.align		4
        /*0018*/ 	.word	0x00000000
	.align		4
        /*001c*/ 	.word	0xfffffffc


//--------------------- .nv.constant3             --------------------------
	.section	.nv.constant3,"a",@progbits
	.align	4
.nv.constant3:
	.type		const_n,@object
	.size		const_n,(const_B - const_n)
const_n:
	.zero		4
	.type		const_B,@object
	.size		const_B,(.L_1 - const_B)
const_B:
	.zero		4
.L_1:


//--------------------- .text._Z13phase3_kernelPiii --------------------------
	.section	.text._Z13phase3_kernelPiii,"ax",@progbits
	.align	128
        .global         _Z13phase3_kernelPiii
        .type           _Z13phase3_kernelPiii,@function
        .size           _Z13phase3_kernelPiii,(.L_x_6 - _Z13phase3_kernelPiii)
        .other          _Z13phase3_kernelPiii,@"STO_CUDA_ENTRY STV_DEFAULT"
_Z13phase3_kernelPiii:
.text._Z13phase3_kernelPiii:
[----:B------:R-:W-:Y:S01]  /*0000*/  LDC R1, c[0x0][0x37c] ;  /* 0x0000df00ff017b82 */ /* 0x000fe20000000800 */
[----:B------:R-:W0:Y:S07]  /*0010*/  S2R R0, SR_TID.Y ;  /* 0x0000000000007919 */ /* 0x000e2e0000002200 */
[----:B------:R-:W1:Y:S01]  /*0020*/  LDC R10, c[0x3][RZ] ;  /* 0x00c00000ff0a7b82 */ /* 0x000e620000000800 */
[----:B------:R-:W2:Y:S01]  /*0030*/  LDCU.64 UR8, c[0x0][0x358] ;  /* 0x00006b00ff0877ac */ /* 0x000ea20008000a00 */
[----:B------:R-:W0:Y:S01]  /*0040*/  S2R R3, SR_CTAID.Y ;  /* 0x0000000000037919 */ /* 0x000e220000002600 */
[----:B------:R-:W3:Y:S05]  /*0050*/  S2R R4, SR_TID.X ;  /* 0x0000000000047919 */ /* 0x000eea0000002100 */
[----:B------:R-:W4:Y:S01]  /*0060*/  LDC R7, c[0x0][0x388] ;  /* 0x0000e200ff077b82 */ /* 0x000f220000000800 */
[----:B------:R-:W3:Y:S07]  /*0070*/  S2R R5, SR_CTAID.X ;  /* 0x0000000000057919 */ /* 0x000eee0000002500 */
[----:B------:R-:W5:Y:S01]  /*0080*/  LDC.64 R20, c[0x0][0x380] ;  /* 0x0000e000ff147b82 */ /* 0x000f620000000a00 */
[----:B0-----:R-:W-:-:S04]  /*0090*/  IMAD R2, R3, 0x40, R0 ;  /* 0x0000004003027824 */ /* 0x001fc800078e0200 */
[-C--:B-1----:R-:W-:Y:S02]  /*00a0*/  IMAD R3, R2, R10.reuse, RZ ;  /* 0x0000000a02037224 */ /* 0x082fe400078e02ff */
[--C-:B---3--:R-:W-:Y:S02]  /*00b0*/  IMAD R8, R5, 0x40, R4.reuse ;  /* 0x0000004005087824 */ /* 0x108fe400078e0204 */
[C---:B----4-:R-:W-:Y:S02]  /*00c0*/  IMAD R5, R7.reuse, 0x40, R4 ;  /* 0x0000004007057824 */ /* 0x050fe400078e0204 */
[----:B------:R-:W-:Y:S02]  /*00d0*/  IMAD R7, R7, 0x40, R0 ;  /* 0x0000004007077824 */ /* 0x000fe400078e0200 */
[----:B------:R-:W-:Y:S02]  /*00e0*/  IMAD R6, R10, 0x20, R3 ;  /* 0x000000200a067824 */ /* 0x000fe400078e0203 */
[----:B------:R-:W-:-:S02]  /*00f0*/  IMAD R7, R7, R10, R8 ;  /* 0x0000000a07077224 */ /* 0x000fc400078e0208 */
[----:B------:R-:W-:Y:S02]  /*0100*/  IMAD R15, R2, R10, R5 ;  /* 0x0000000a020f7224 */ /* 0x000fe400078e0205 */
[----:B------:R-:W-:Y:S02]  /*0110*/  IMAD.IADD R17, R5, 0x1, R6 ;  /* 0x0000000105117824 */ /* 0x000fe400078e0206 */
[--C-:B------:R-:W-:Y:S02]  /*0120*/  IMAD.IADD R3, R3, 0x1, R8.reuse ;  /* 0x0000000103037824 */ /* 0x100fe400078e0208 */
[----:B------:R-:W-:Y:S02]  /*0130*/  IMAD R9, R10, 0x20, R7 ;  /* 0x000000200a097824 */ /* 0x000fe400078e0207 */
[----:B------:R-:W-:Y:S02]  /*0140*/  IMAD.IADD R23, R6, 0x1, R8 ;  /* 0x0000000106177824 */ /* 0x000fe400078e0208 */
[----:B-----5:R-:W-:-:S04]  /*0150*/  IMAD.WIDE R14, R15, 0x4, R20 ;  /* 0x000000040f0e7825 */ /* 0x020fc800078e0214 */
[--C-:B------:R-:W-:Y:S01]  /*0160*/  IMAD.WIDE R16, R17, 0x4, R20.reuse ;  /* 0x0000000411107825 */ /* 0x100fe200078e0214 */
[----:B--2---:R-:W2:Y:S03]  /*0170*/  LDG.E R5, desc[UR8][R14.64] ;  /* 0x000000080e057981 */ /* 0x004ea6000c1e1900 */
[--C-:B------:R-:W-:Y:S01]  /*0180*/  IMAD.WIDE R6, R7, 0x4, R20.reuse ;  /* 0x0000000407067825 */ /* 0x100fe200078e0214 */
[----:B------:R-:W3:Y:S03]  /*0190*/  LDG.E R10, desc[UR8][R14.64+0x80] ;  /* 0x000080080e0a7981 */ /* 0x000ee6000c1e1900 */
[--C-:B------:R-:W-:Y:S01]  /*01a0*/  IMAD.WIDE R8, R9, 0x4, R20.reuse ;  /* 0x0000000409087825 */ /* 0x100fe200078e0214 */
[----:B------:R-:W4:Y:S03]  /*01b0*/  LDG.E R11, desc[UR8][R16.64] ;  /* 0x00000008100b7981 */ /* 0x000f26000c1e1900 */
[--C-:B------:R-:W-:Y:S01]  /*01c0*/  IMAD.WIDE R2, R3, 0x4, R20.reuse ;  /* 0x0000000403027825 */ /* 0x100fe200078e0214 */
[----:B------:R-:W5:Y:S03]  /*01d0*/  LDG.E R12, desc[UR8][R16.64+0x80] ;  /* 0x00008008100c7981 */ /* 0x000f66000c1e1900 */
[----:B------:R-:W-:Y:S01]  /*01e0*/  IMAD.WIDE R20, R23, 0x4, R20 ;  /* 0x0000000417147825 */ /* 0x000fe200078e0214 */
[----:B------:R-:W5:Y:S04]  /*01f0*/  LDG.E R13, desc[UR8][R6.64] ;  /* 0x00000008060d7981 */ /* 0x000f68000c1e1900 */
[----:B------:R0:W5:Y:S04]  /*0200*/  LDG.E R19, desc[UR8][R6.64+0x80] ;  /* 0x0000800806137981 */ /* 0x000168000c1e1900 */
[----:B------:R-:W5:Y:S04]  /*0210*/  LDG.E R23, desc[UR8][R8.64] ;  /* 0x0000000808177981 */ /* 0x000f68000c1e1900 */
[----:B------:R1:W5:Y:S04]  /*0220*/  LDG.E R25, desc[UR8][R8.64+0x80] ;  /* 0x0000800808197981 */ /* 0x000368000c1e1900 */
[----:B------:R-:W5:Y:S04]  /*0230*/  LDG.E R27, desc[UR8][R2.64] ;  /* 0x00000008021b7981 */ /* 0x000f68000c1e1900 */
[----:B------:R-:W5:Y:S04]  /*0240*/  LDG.E R29, desc[UR8][R2.64+0x80] ;  /* 0x00008008021d7981 */ /* 0x000f68000c1e1900 */
[----:B------:R-:W5:Y:S04]  /*0250*/  LDG.E R14, desc[UR8][R20.64] ;  /* 0x00000008140e7981 */ /* 0x000f68000c1e1900 */
[----:B------:R-:W5:Y:S01]  /*0260*/  LDG.E R16, desc[UR8][R20.64+0x80] ;  /* 0x0000800814107981 */ /* 0x000f62000c1e1900 */
[----:B------:R-:W0:Y:S01]  /*0270*/  S2UR UR6, SR_CgaCtaId ;  /* 0x00000000000679c3 */ /* 0x000e220000008800 */
[----:B------:R-:W-:-:S02]  /*0280*/  UMOV UR4, 0x400 ;  /* 0x0000040000047882 */ /* 0x000fc40000000000 */
[----:B------:R-:W-:Y:S02]  /*0290*/  UIADD3 UR5, UPT, UPT, UR4, 0x4000, URZ ;  /* 0x0000400004057890 */ /* 0x000fe4000fffe0ff */
[----:B0-----:R-:W-:Y:S02]  /*02a0*/  ULEA UR7, UR6, UR4, 0x18 ;  /* 0x0000000406077291 */ /* 0x001fe4000f8ec0ff */
[----:B------:R-:W-:Y:S02]  /*02b0*/  UIADD3 UR4, UPT, UPT, UR4, 0x8000, URZ ;  /* 0x0000800004047890 */ /* 0x000fe4000fffe0ff */
[----:B------:R-:W-:Y:S02]  /*02c0*/  ULEA UR5, UR6, UR5, 0x18 ;  /* 0x0000000506057291 */ /* 0x000fe4000f8ec0ff */
[----:B------:R-:W-:Y:S01]  /*02d0*/  ULEA UR4, UR6, UR4, 0x18 ;  /* 0x0000000406047291 */ /* 0x000fe2000f8ec0ff */
[----:B------:R-:W-:-:S03]  /*02e0*/  LEA R7, R0, UR7, 0x8 ;  /* 0x0000000700077c11 */ /* 0x000fc6000f8e40ff */
[C---:B-1----:R-:W-:Y:S02]  /*02f0*/  LEA R9, R0.reuse, UR5, 0x8 ;  /* 0x0000000500097c11 */ /* 0x042fe4000f8e40ff */
[----:B------:R-:W-:Y:S01]  /*0300*/  LEA R15, R0, UR4, 0x8 ;  /* 0x00000004000f7c11 */ /* 0x000fe2000f8e40ff */
[C---:B------:R-:W-:Y:S02]  /*0310*/  IMAD R6, R4.reuse, 0x4, R7 ;  /* 0x0000000404067824 */ /* 0x040fe400078e0207 */
[C---:B------:R-:W-:Y:S02]  /*0320*/  IMAD R8, R4.reuse, 0x4, R9 ;  /* 0x0000000404087824 */ /* 0x040fe400078e0209 */
[C---:B------:R-:W-:Y:S01]  /*0330*/  IMAD R0, R4.reuse, 0x4, R15 ;  /* 0x0000000404007824 */ /* 0x040fe200078e020f */
[----:B------:R-:W-:Y:S01]  /*0340*/  LEA R4, R4, UR5, 0x2 ;  /* 0x0000000504047c11 */ /* 0x000fe2000f8e10ff */
[----:B------:R-:W-:Y:S01]  /*0350*/  VIADD R22, R7, 0x2000 ;  /* 0x0000200007167836 */ /* 0x000fe20000000000 */
[----:B------:R-:W-:Y:S01]  /*0360*/  UMOV UR4, 0x2000 ;  /* 0x0000200000047882 */ /* 0x000fe20000000000 */
[----:B--2---:R-:W-:Y:S04]  /*0370*/  STS [R6], R5 ;  /* 0x0000000506007388 */ /* 0x004fe80000000800 */
[----:B---3--:R-:W-:Y:S04]  /*0380*/  STS [R6+0x80], R10 ;  /* 0x0000800a06007388 */ /* 0x008fe80000000800 */
[----:B----4-:R-:W-:Y:S04]  /*0390*/  STS [R6+0x2000], R11 ;  /* 0x0020000b06007388 */ /* 0x010fe80000000800 */
[----:B-----5:R-:W-:Y:S04]  /*03a0*/  STS [R6+0x2080], R12 ;  /* 0x0020800c06007388 */ /* 0x020fe80000000800 */
[----:B------:R-:W-:Y:S04]  /*03b0*/  STS [R8], R13 ;  /* 0x0000000d08007388 */ /* 0x000fe80000000800 */
[----:B------:R-:W-:Y:S04]  /*03c0*/  STS [R8+0x80], R19 ;  /* 0x0000801308007388 */ /* 0x000fe80000000800 */
[----:B------:R0:W-:Y:S04]  /*03d0*/  STS [R8+0x2000], R23 ;  /* 0x0020001708007388 */ /* 0x0001e80000000800 */
[----:B------:R1:W-:Y:S04]  /*03e0*/  STS [R8+0x2080], R25 ;  /* 0x0020801908007388 */ /* 0x0003e80000000800 */
[----:B------:R1:W-:Y:S04]  /*03f0*/  STS [R0], R27 ;  /* 0x0000001b00007388 */ /* 0x0003e80000000800 */
[----:B------:R1:W-:Y:S04]  /*0400*/  STS [R0+0x80], R29 ;  /* 0x0000801d00007388 */ /* 0x0003e80000000800 */
[----:B------:R1:W-:Y:S04]  /*0410*/  STS [R0+0x2000], R14 ;  /* 0x0020000e00007388 */ /* 0x0003e80000000800 */
[----:B------:R1:W-:Y:S01]  /*0420*/  STS [R0+0x2080], R16 ;  /* 0x0020801000007388 */ /* 0x0003e20000000800 */
[----:B------:R-:W-:Y:S06]  /*0430*/  BAR.SYNC.DEFER_BLOCKING 0x0 ;  /* 0x0000000000007b1d */ /* 0x000fec0000010000 */
[----:B------:R1:W2:Y:S04]  /*0440*/  LDS R17, [R0] ;  /* 0x0000000000117984 */ /* 0x0002a80000000800 */
[----:B------:R1:W3:Y:S04]  /*0450*/  LDS R15, [R0+0x80] ;  /* 0x00008000000f7984 */ /* 0x0002e80000000800 */
[----:B------:R1:W4:Y:S04]  /*0460*/  LDS R13, [R0+0x2000] ;  /* 0x00200000000d7984 */ /* 0x0003280000000800 */
[----:B------:R1:W1:Y:S01]  /*0470*/  LDS R19, [R0+0x2080] ;  /* 0x0020800000137984 */ /* 0x0002620000000800 */
[----:B0-----:R-:W-:-:S07]  /*0480*/  VIADD R23, R4, 0x400 ;  /* 0x0000040004177836 */ /* 0x001fce0000000000 */
.L_x_0:
[----:B-1----:R-:W-:Y:S01]  /*0490*/  LDS R16, [R23+-0x400] ;  /* 0xfffc000017107984 */ /* 0x002fe20000000800 */
[----:B------:R-:W-:-:S03]  /*04a0*/  UIADD3 UR4, UPT, UPT, UR4, 0x20, URZ ;  /* 0x0000002004047890 */ /* 0x000fc6000fffe0ff */
[----:B------:R-:W2:Y:S01]  /*04b0*/  LDS.128 R4, [R22+-0x2000] ;  /* 0xffe0000016047984 */ /* 0x000ea20000000c00 */
[----:B------:R-:W-:-:S03]  /*04c0*/  UISETP.NE.AND UP0, UPT, UR4, 0x2100, UPT ;  /* 0x000021000400788c */ /* 0x000fc6000bf05270 */
[----:B------:R-:W3:Y:S04]  /*04d0*/  LDS R18, [R23+-0x380] ;  /* 0xfffc800017127984 */ /* 0x000ee80000000800 */
[----:B------:R-:W4:Y:S04]  /*04e0*/  LDS.128 R8, [R22] ;  /* 0x0000000016087984 */ /* 0x000f280000000c00 */
[----:B------:R-:W0:Y:S04]  /*04f0*/  LDS R12, [R23+-0x300] ;  /* 0xfffd0000170c7984 */ /* 0x000e280000000800 */
[----:B------:R-:W1:Y:S04]  /*0500*/  LDS R14, [R23+-0x280] ;  /* 0xfffd8000170e7984 */ /* 0x000e680000000800 */
[----:B------:R-:W5:Y:S04]  /*0510*/  LDS R27, [R23+-0x200] ;  /* 0xfffe0000171b7984 */ /* 0x000f680000000800 */
[----:B------:R-:W5:Y:S04]  /*0520*/  LDS R25, [R23+-0x180] ;  /* 0xfffe800017197984 */ /* 0x000f680000000800 */
[----:B------:R-:W5:Y:S01]  /*0530*/  LDS R24, [R23+-0x100] ;  /* 0xffff000017187984 */ /* 0x000f620000000800 */
[----:B--2---:R-:W-:-:S02]  /*0540*/  VIADDMNMX R17, R16, R4, R17, PT ;  /* 0x0000000410117246 */ /* 0x004fc40003800111 */
[----:B---3--:R-:W-:Y:S02]  /*0550*/  VIADDMNMX R15, R18, R4, R15, PT ;  /* 0x00000004120f7246 */ /* 0x008fe4000380010f */
[----:B------:R-:W2:Y:S01]  /*0560*/  LDS R4, [R23+-0x80] ;  /* 0xffff800017047984 */ /* 0x000ea20000000800 */
[-C--:B----4-:R-:W-:Y:S02]  /*0570*/  VIADDMNMX R13, R16, R8.reuse, R13, PT ;  /* 0x00000008100d7246 */ /* 0x090fe4000380010d */
[----:B------:R-:W-:Y:S02]  /*0580*/  VIADDMNMX R8, R18, R8, R19, PT ;  /* 0x0000000812087246 */ /* 0x000fe40003800113 */
[C---:B0-----:R-:W-:Y:S02]  /*0590*/  VIADDMNMX R17, R12.reuse, R5, R17, PT ;  /* 0x000000050c117246 */ /* 0x041fe40003800111 */
[----:B------:R-:W-:Y:S02]  /*05a0*/  VIADDMNMX R13, R12, R9, R13, PT ;  /* 0x000000090c0d7246 */ /* 0x000fe4000380010d */
[----:B-1----:R-:W-:-:S02]  /*05b0*/  VIADDMNMX R15, R14, R5, R15, PT ;  /* 0x000000050e0f7246 */ /* 0x002fc4000380010f */
[----:B------:R-:W-:Y:S01]  /*05c0*/  VIADDMNMX R9, R14, R9, R8, PT ;  /* 0x000000090e097246 */ /* 0x000fe20003800108 */
[----:B------:R-:W-:Y:S01]  /*05d0*/  LDS R5, [R23] ;  /* 0x0000000017057984 */ /* 0x000fe20000000800 */
[C---:B-----5:R-:W-:Y:S02]  /*05e0*/  VIADDMNMX R8, R27.reuse, R6, R17, PT ;  /* 0x000000061b087246 */ /* 0x060fe40003800111 */
[----:B------:R-:W-:Y:S01]  /*05f0*/  VIADDMNMX R27, R27, R10, R13, PT ;  /* 0x0000000a1b1b7246 */ /* 0x000fe2000380010d */
[----:B------:R-:W-:Y:S01]  /*0600*/  LDS.128 R16, [R22+0x10] ;  /* 0x0000100016107984 */ /* 0x000fe20000000c00 */
[C---:B------:R-:W-:Y:S02]  /*0610*/  VIADDMNMX R26, R25.reuse, R6, R15, PT ;  /* 0x00000006191a7246 */ /* 0x040fe4000380010f */
[----:B------:R-:W-:Y:S01]  /*0620*/  VIADDMNMX R10, R25, R10, R9, PT ;  /* 0x0000000a190a7246 */ /* 0x000fe20003800109 */
[----:B------:R0:W1:Y:S01]  /*0630*/  LDS.128 R12, [R22+-0x1ff0] ;  /* 0xffe01000160c7984 */ /* 0x0000620000000c00 */
[----:B------:R-:W-:-:S02]  /*0640*/  VIADDMNMX R6, R24, R7, R8, PT ;  /* 0x0000000718067246 */ /* 0x000fc40003800108 */
[----:B------:R-:W-:Y:S01]  /*0650*/  VIADDMNMX R24, R24, R11, R27, PT ;  /* 0x0000000b18187246 */ /* 0x000fe2000380011b */
[----:B------:R-:W3:Y:S04]  /*0660*/  LDS R9, [R23+0x80] ;  /* 0x0000800017097984 */ /* 0x000ee80000000800 */
[----:B------:R-:W4:Y:S01]  /*0670*/  LDS R8, [R23+0x100] ;  /* 0x0001000017087984 */ /* 0x000f220000000800 */
[----:B0-----:R-:W-:-:S03]  /*0680*/  VIADD R22, R22, 0x20 ;  /* 0x0000002016167836 */ /* 0x001fc60000000000 */
[----:B------:R-:W0:Y:S01]  /*0690*/  LDS R25, [R23+0x200] ;  /* 0x0002000017197984 */ /* 0x000e220000000800 */
[C---:B--2---:R-:W-:Y:S02]  /*06a0*/  VIADDMNMX R7, R4.reuse, R7, R26, PT ;  /* 0x0000000704077246 */ /* 0x044fe4000380011a */
[----:B------:R-:W-:Y:S02]  /*06b0*/  VIADDMNMX R4, R4, R11, R10, PT ;  /* 0x0000000b04047246 */ /* 0x000fe4000380010a */
[----:B------:R-:W2:Y:S04]  /*06c0*/  LDS R10, [R23+0x180] ;  /* 0x00018000170a7984 */ /* 0x000ea80000000800 */
[----:B------:R-:W5:Y:S01]  /*06d0*/  LDS R11, [R23+0x280] ;  /* 0x00028000170b7984 */ /* 0x000f620000000800 */
[----:B-1----:R-:W-:-:S02]  /*06e0*/  VIADDMNMX R26, R5, R12, R6, PT ;  /* 0x0000000c051a7246 */ /* 0x002fc40003800106 */
[----:B------:R-:W-:Y:S01]  /*06f0*/  VIADDMNMX R5, R5, R16, R24, PT ;  /* 0x0000001005057246 */ /* 0x000fe20003800118 */
[----:B------:R-:W-:Y:S01]  /*0700*/  LDS R6, [R23+0x380] ;  /* 0x0003800017067984 */ /* 0x000fe20000000800 */
[C---:B---3--:R-:W-:Y:S02]  /*0710*/  VIADDMNMX R7, R9.reuse, R12, R7, PT ;  /* 0x0000000c09077246 */ /* 0x048fe40003800107 */
[----:B------:R-:W-:Y:S01]  /*0720*/  VIADDMNMX R4, R9, R16, R4, PT ;  /* 0x0000001009047246 */ /* 0x000fe20003800104 */
[----:B------:R1:W3:Y:S01]  /*0730*/  LDS R24, [R23+0x300] ;  /* 0x0003000017187984 */ /* 0x0002e20000000800 */
[C---:B----4-:R-:W-:Y:S02]  /*0740*/  VIADDMNMX R26, R8.reuse, R13, R26, PT ;  /* 0x0000000d081a7246 */ /* 0x050fe4000380011a */
[----:B------:R-:W-:Y:S02]  /*0750*/  VIADDMNMX R5, R8, R17, R5, PT ;  /* 0x0000001108057246 */ /* 0x000fe40003800105 */
[----:B0-----:R-:W-:-:S02]  /*0760*/  VIADDMNMX R26, R25, R14, R26, PT ;  /* 0x0000000e191a7246 */ /* 0x001fc4000380011a */
[----:B------:R-:W-:Y:S01]  /*0770*/  VIADDMNMX R5, R25, R18, R5, PT ;  /* 0x0000001219057246 */ /* 0x000fe20003800105 */
[----:B-1----:R-:W-:Y:S01]  /*0780*/  VIADD R23, R23, 0x800 ;  /* 0x0000080017177836 */ /* 0x002fe20000000000 */
[C---:B--2---:R-:W-:Y:S02]  /*0790*/  VIADDMNMX R7, R10.reuse, R13, R7, PT ;  /* 0x0000000d0a077246 */ /* 0x044fe40003800107 */
[----:B------:R-:W-:Y:S02]  /*07a0*/  VIADDMNMX R4, R10, R17, R4, PT ;  /* 0x000000110a047246 */ /* 0x000fe40003800104 */
[C---:B-----5:R-:W-:Y:S02]  /*07b0*/  VIADDMNMX R7, R11.reuse, R14, R7, PT ;  /* 0x0000000e0b077246 */ /* 0x060fe40003800107 */
[----:B------:R-:W-:Y:S02]  /*07c0*/  VIADDMNMX R4, R11, R18, R4, PT ;  /* 0x000000120b047246 */ /* 0x000fe40003800104 */
[----:B---3--:R-:W-:-:S02]  /*07d0*/  VIADDMNMX R17, R24, R15, R26, PT ;  /* 0x0000000f18117246 */ /* 0x008fc4000380011a */
[----:B------:R-:W-:Y:S02]  /*07e0*/  VIADDMNMX R13, R24, R19, R5, PT ;  /* 0x00000013180d7246 */ /* 0x000fe40003800105 */
[C---:B------:R-:W-:Y:S02]  /*07f0*/  VIADDMNMX R15, R6.reuse, R15, R7, PT ;  /* 0x0000000f060f7246 */ /* 0x040fe40003800107 */
[----:B------:R-:W-:Y:S01]  /*0800*/  VIADDMNMX R19, R6, R19, R4, PT ;  /* 0x0000001306137246 */ /* 0x000fe20003800104 */
[----:B------:R-:W-:Y:S06]  /*0810*/  BRA.U UP0, `(.L_x_0) ;  /* 0xfffffffd001c7547 */ /* 0x000fec000b83ffff */
[----:B------:R-:W-:Y:S04]  /*0820*/  STG.E desc[UR8][R2.64], R17 ;  /* 0x0000001102007986 */ /* 0x000fe8000c101908 */
[----:B------:R-:W-:Y:S04]  /*0830*/  STG.E desc[UR8][R2.64+0x80], R15 ;  /* 0x0000800f02007986 */ /* 0x000fe8000c101908 */
[----:B------:R-:W-:Y:S04]  /*0840*/  STS [R0], R17 ;  /* 0x0000001100007388 */ /* 0x000fe80000000800 */
[----:B------:R-:W-:Y:S04]  /*0850*/  STS [R0+0x80], R15 ;  /* 0x0000800f00007388 */ /* 0x000fe80000000800 */
[----:B------:R-:W-:Y:S04]  /*0860*/  STS [R0+0x2000], R13 ;  /* 0x0020000d00007388 */ /* 0x000fe80000000800 */
[----:B------:R-:W-:Y:S04]  /*0870*/  STS [R0+0x2080], R19 ;  /* 0x0020801300007388 */ /* 0x000fe80000000800 */
[----:B------:R-:W-:Y:S04]  /*0880*/  STG.E desc[UR8][R20.64], R13 ;  /* 0x0000000d14007986 */ /* 0x000fe8000c101908 */
[----:B------:R-:W-:Y:S01]  /*0890*/  STG.E desc[UR8][R20.64+0x80], R19 ;  /* 0x0000801314007986 */ /* 0x000fe2000c101908 */
[----:B------:R-:W-:Y:S05]  /*08a0*/  EXIT ;  /* 0x000000000000794d */ /* 0x000fea0003800000 */
.L_x_1:
[----:B------:R-:W-:-:S00]  /*08b0*/  BRA `(.L_x_1) ;  /* 0xfffffffc00fc7947 */ /* 0x000fc0000383ffff */
[----:B------:R-:W-:-:S00]  /*08c0*/  NOP ;  /* 0x0000000000007918 */ /* 0x000fc00000000000 */
        /* <DEDUP_REMOVED lines=11> */
.L_x_6:


//--------------------- .text._Z13phase2_kernelPiii --------------------------
	.section	.text._Z13phase2_kernelPiii,"ax",@progbits
	.align	128
        .global         _Z13phase2_kernelPiii
        .type           _Z13phase2_kernelPiii,@function
        .size           _Z13phase2_kernelPiii,(.L_x_7 - _Z13phase2_kernelPiii)
        .other          _Z13phase2_kernelPiii,@"STO_CUDA_ENTRY STV_DEFAULT"
_Z13phase2_kernelPiii:
.text._Z13phase2_kernelPiii:
[----:B------:R-:W-:Y:S01]  /*0000*/  LDC R1, c[0x0][0x37c] ;  /* 0x0000df00ff017b82 */ /* 0x000fe20000000800 */
[----:B------:R-:W0:Y:S07]  /*0010*/  S2R R2, SR_CTAID.Y ;  /* 0x0000000000027919 */ /* 0x000e2e0000002600 */
[----:B------:R-:W0:Y:S02]  /*0020*/  LDC R3, c[0x0][0x388] ;  /* 0x0000e200ff037b82 */ /* 0x000e240000000800 */
[----:B0-----:R-:W-:-:S13]  /*0030*/  ISETP.NE.AND P0, PT, R2, R3, PT ;  /* 0x000000030200720c */ /* 0x001fda0003f05270 */
[----:B------:R-:W-:Y:S05]  /*0040*/  @!P0 EXIT ;  /* 0x000000000000894d */ /* 0x000fea0003800000 */
[----:B------:R-:W0:Y:S01]  /*0050*/  S2R R15, SR_CTAID.X ;  /* 0x00000000000f7919 */ /* 0x000e220000002500 */
[----:B------:R-:W1:Y:S01]  /*0060*/  LDC R12, c[0x3][RZ] ;  /* 0x00c00000ff0c7b82 */ /* 0x000e620000000800 */
[----:B------:R-:W-:Y:S01]  /*0070*/  IMAD.SHL.U32 R2, R2, 0x40, RZ ;  /* 0x0000004002027824 */ /* 0x000fe200078e00ff */
[----:B------:R-:W2:Y:S01]  /*0080*/  LDCU.64 UR8, c[0x0][0x358] ;  /* 0x00006b00ff0877ac */ /* 0x000ea20008000a00 */
[----:B------:R-:W3:Y:S01]  /*0090*/  S2R R0, SR_TID.Y ;  /* 0x0000000000007919 */ /* 0x000ee20000002200 */
[----:B------:R-:W-:Y:S01]  /*00a0*/  IMAD.SHL.U32 R3, R3, 0x40, RZ ;  /* 0x0000004003037824 */ /* 0x000fe200078e00ff */
[----:B------:R-:W4:Y:S03]  /*00b0*/  S2R R6, SR_TID.X ;  /* 0x0000000000067919 */ /* 0x000f260000002100 */
[----:B------:R-:W5:Y:S01]  /*00c0*/  LDC.64 R4, c[0x0][0x380] ;  /* 0x0000e000ff047b82 */ /* 0x000f620000000a00 */
[----:B0-----:R-:W-:-:S04]  /*00d0*/  ISETP.NE.AND P0, PT, R15, RZ, PT ;  /* 0x000000ff0f00720c */ /* 0x001fc80003f05270 */
[----:B------:R-:W-:Y:S01]  /*00e0*/  SEL R9, R2, R3, !P0 ;  /* 0x0000000302097207 */ /* 0x000fe20004000000 */
[C---:B---3--:R-:W-:Y:S01]  /*00f0*/  IMAD.IADD R7, R3.reuse, 0x1, R0 ;  /* 0x0000000103077824 */ /* 0x048fe200078e0200 */
[C---:B------:R-:W-:Y:S01]  /*0100*/  SEL R11, R3.reuse, R2, !P0 ;  /* 0x00000002030b7207 */ /* 0x040fe20004000000 */
[----:B----4-:R-:W-:-:S03]  /*0110*/  IMAD.IADD R2, R3, 0x1, R6 ;  /* 0x0000000103027824 */ /* 0x010fc600078e0206 */
[----:B------:R-:W-:Y:S01]  /*0120*/  IADD3 R8, PT, PT, R11, R6, RZ ;  /* 0x000000060b087210 */ /* 0x000fe20007ffe0ff */
[----:B------:R-:W-:Y:S02]  /*0130*/  IMAD.IADD R9, R9, 0x1, R0 ;  /* 0x0000000109097824 */ /* 0x000fe400078e0200 */
[-C--:B-1----:R-:W-:Y:S02]  /*0140*/  IMAD R7, R7, R12.reuse, R2 ;  /* 0x0000000c07077224 */ /* 0x082fe400078e0202 */
[----:B------:R-:W-:Y:S02]  /*0150*/  IMAD R9, R9, R12, R8 ;  /* 0x0000000c09097224 */ /* 0x000fe400078e0208 */
[----:B------:R-:W-:Y:S02]  /*0160*/  IMAD R13, R12, 0x20, R7 ;  /* 0x000000200c0d7824 */ /* 0x000fe400078e0207 */
[----:B-----5:R-:W-:-:S04]  /*0170*/  IMAD.WIDE R10, R7, 0x4, R4 ;  /* 0x00000004070a7825 */ /* 0x020fc800078e0204 */
[----:B------:R-:W-:Y:S01]  /*0180*/  IMAD R7, R12, 0x20, R9 ;  /* 0x000000200c077824 */ /* 0x000fe200078e0209 */
[----:B--2---:R-:W2:Y:S01]  /*0190*/  LDG.E R8, desc[UR8][R10.64] ;  /* 0x000000080a087981 */ /* 0x004ea2000c1e1900 */
[----:B------:R-:W-:-:S03]  /*01a0*/  IMAD.WIDE R12, R13, 0x4, R4 ;  /* 0x000000040d0c7825 */ /* 0x000fc600078e0204 */
[----:B------:R0:W3:Y:S01]  /*01b0*/  LDG.E R14, desc[UR8][R10.64+0x80] ;  /* 0x000080080a0e7981 */ /* 0x0000e2000c1e1900 */
[----:B------:R-:W-:-:S03]  /*01c0*/  IMAD.WIDE R2, R9, 0x4, R4 ;  /* 0x0000000409027825 */ /* 0x000fc600078e0204 */
[----:B------:R-:W4:Y:S01]  /*01d0*/  LDG.E R16, desc[UR8][R12.64] ;  /* 0x000000080c107981 */ /* 0x000f22000c1e1900 */
[----:B------:R-:W-:-:S03]  /*01e0*/  IMAD.WIDE R4, R7, 0x4, R4 ;  /* 0x0000000407047825 */ /* 0x000fc600078e0204 */
[----:B------:R-:W5:Y:S04]  /*01f0*/  LDG.E R18, desc[UR8][R12.64+0x80] ;  /* 0x000080080c127981 */ /* 0x000f68000c1e1900 */
[----:B------:R-:W5:Y:S04]  /*0200*/  LDG.E R20, desc[UR8][R2.64] ;  /* 0x0000000802147981 */ /* 0x000f68000c1e1900 */
[----:B------:R-:W5:Y:S04]  /*0210*/  LDG.E R22, desc[UR8][R2.64+0x80] ;  /* 0x0000800802167981 */ /* 0x000f68000c1e1900 */
[----:B------:R-:W5:Y:S04]  /*0220*/  LDG.E R24, desc[UR8][R4.64] ;  /* 0x0000000804187981 */ /* 0x000f68000c1e1900 */
[----:B------:R-:W5:Y:S01]  /*0230*/  LDG.E R26, desc[UR8][R4.64+0x80] ;  /* 0x00008008041a7981 */ /* 0x000f62000c1e1900 */
[----:B------:R-:W1:Y:S01]  /*0240*/  S2UR UR5, SR_CgaCtaId ;  /* 0x00000000000579c3 */ /* 0x000e620000008800 */
[----:B------:R-:W-:Y:S01]  /*0250*/  UMOV UR4, 0x400 ;  /* 0x0000040000047882 */ /* 0x000fe20000000000 */
[----:B------:R-:W-:Y:S01]  /*0260*/  IMAD.SHL.U32 R6, R6, 0x4, RZ ;  /* 0x0000000406067824 */ /* 0x000fe200078e00ff */
[----:B-1----:R-:W-:-:S02]  /*0270*/  ULEA UR6, UR5, UR4, 0x18 ;  /* 0x0000000405067291 */ /* 0x002fc4000f8ec0ff */
[----:B------:R-:W-:-:S04]  /*0280*/  UIADD3 UR4, UPT, UPT, UR4, 0x4100, URZ ;  /* 0x0000410004047890 */ /* 0x000fc8000fffe0ff */
[----:B------:R-:W-:Y:S01]  /*0290*/  ULEA UR4, UR5, UR4, 0x18 ;  /* 0x0000000405047291 */ /* 0x000fe2000f8ec0ff */
[----:B------:R-:W-:-:S05]  /*02a0*/  IMAD.U32 R7, RZ, RZ, UR6 ;  /* 0x00000006ff077e24 */ /* 0x000fca000f8e00ff */
[----:B0-----:R-:W-:Y:S01]  /*02b0*/  MOV R11, UR4 ;  /* 0x00000004000b7c02 */ /* 0x001fe20008000f00 */
[----:B------:R-:W-:-:S04]  /*02c0*/  IMAD R7, R0, 0x104, R7 ;  /* 0x0000010400077824 */ /* 0x000fc800078e0207 */
[----:B------:R-:W-:Y:S02]  /*02d0*/  IMAD R11, R0, 0x104, R11 ;  /* 0x00000104000b7824 */ /* 0x000fe400078e020b */
[----:B------:R-:W-:Y:S02]  /*02e0*/  IMAD.IADD R9, R7, 0x1, R6 ;  /* 0x0000000107097824 */ /* 0x000fe400078e0206 */
[----:B------:R-:W-:Y:S02]  /*02f0*/  IMAD.IADD R7, R6, 0x1, R11 ;  /* 0x0000000106077824 */ /* 0x000fe400078e020b */
[----:B------:R-:W-:Y:S01]  /*0300*/  HFMA2 R11, -RZ, RZ, 0, 1.54972076416015625e-05 ;  /* 0x00000104ff0b7431 */ /* 0x000fe200000001ff */
[----:B------:R-:W-:-:S04]  /*0310*/  UMOV UR5, 0x2080 ;  /* 0x0000208000057882 */ /* 0x000fc80000000000 */
[----:B------:R-:W-:Y:S01]  /*0320*/  IMAD R0, R0, R11, 0x208c ;  /* 0x0000208c00007424 */ /* 0x000fe200078e020b */
[----:B--2---:R0:W-:Y:S04]  /*0330*/  STS [R9], R8 ;  /* 0x0000000809007388 */ /* 0x0041e80000000800 */
[----:B---3--:R0:W-:Y:S04]  /*0340*/  STS [R9+0x80], R14 ;  /* 0x0000800e09007388 */ /* 0x0081e80000000800 */
[----:B----4-:R0:W-:Y:S04]  /*0350*/  STS [R9+0x2080], R16 ;  /* 0x0020801009007388 */ /* 0x0101e80000000800 */
[----:B-----5:R0:W-:Y:S04]  /*0360*/  STS [R9+0x2100], R18 ;  /* 0x0021001209007388 */ /* 0x0201e80000000800 */
[----:B------:R0:W-:Y:S04]  /*0370*/  STS [R7], R20 ;  /* 0x0000001407007388 */ /* 0x0001e80000000800 */
[----:B------:R0:W-:Y:S04]  /*0380*/  STS [R7+0x80], R22 ;  /* 0x0000801607007388 */ /* 0x0001e80000000800 */
[----:B------:R0:W-:Y:S04]  /*0390*/  STS [R7+0x2080], R24 ;  /* 0x0020801807007388 */ /* 0x0001e80000000800 */
[----:B------:R0:W-:Y:S01]  /*03a0*/  STS [R7+0x2100], R26 ;  /* 0x0021001a07007388 */ /* 0x0001e20000000800 */
[----:B------:R-:W-:Y:S06]  /*03b0*/  BAR.SYNC.DEFER_BLOCKING 0x0 ;  /* 0x0000000000007b1d */ /* 0x000fec0000010000 */
.L_x_2:
[----:B------:R-:W-:Y:S01]  /*03c0*/  ISETP.NE.AND P0, PT, R15, RZ, PT ;  /* 0x000000ff0f00720c */ /* 0x000fe20003f05270 */
[----:B------:R-:W-:Y:S01]  /*03d0*/  LDS R13, [R7] ;  /* 0x00000000070d7984 */ /* 0x000fe20000000800 */
[----:B------:R-:W-:-:S03]  /*03e0*/  UIADD3 UR5, UPT, UPT, UR5, 0x10, URZ ;  /* 0x0000001005057890 */ /* 0x000fc6000fffe0ff */
[----:B01----:R-:W-:Y:S01]  /*03f0*/  LDS R16, [R7+0x2080] ;  /* 0x0020800007107984 */ /* 0x003fe20000000800 */
[----:B------:R-:W-:-:S03]  /*0400*/  UISETP.NE.AND UP0, UPT, UR5, 0x2180, UPT ;  /* 0x000021800500788c */ /* 0x000fc6000bf05270 */
[----:B------:R-:W-:Y:S04]  /*0410*/  LDS R14, [R7+0x80] ;  /* 0x00008000070e7984 */ /* 0x000fe80000000800 */
[----:B------:R-:W-:Y:S04]  /*0420*/  @!P0 LDS R8, [R0+UR4+-0x208c] ;  /* 0xffdf740400088984 */ /* 0x000fe80008000800 */
[----:B------:R-:W-:Y:S04]  /*0430*/  @!P0 LDS R10, [R6+UR6] ;  /* 0x00000006060a8984 */ /* 0x000fe80008000800 */
[----:B------:R-:W-:Y:S04]  /*0440*/  @!P0 LDS R9, [R0+UR4+-0xc] ;  /* 0xfffff40400098984 */ /* 0x000fe80008000800 */
[----:B------:R-:W-:Y:S04]  /*0450*/  @!P0 LDS R11, [R6+UR6+0x80] ;  /* 0x00008006060b8984 */ /* 0x000fe80008000800 */
[----:B------:R-:W-:Y:S04]  /*0460*/  @P0 LDS R8, [R0+UR6+-0x208c] ;  /* 0xffdf740600080984 */ /* 0x000fe80008000800 */
[----:B------:R-:W0:Y:S04]  /*0470*/  @P0 LDS R10, [R6+UR4] ;  /* 0x00000004060a0984 */ /* 0x000e280008000800 */
[----:B------:R-:W1:Y:S04]  /*0480*/  @P0 LDS R9, [R0+UR6+-0xc] ;  /* 0xfffff40600090984 */ /* 0x000e680008000800 */
[----:B------:R-:W2:Y:S01]  /*0490*/  @P0 LDS R11, [R6+UR4+0x80] ;  /* 0x00008004060b0984 */ /* 0x000ea20008000800 */
[----:B------:R-:W-:-:S03]  /*04a0*/  ISETP.NE.AND P0, PT, R15, RZ, PT ;  /* 0x000000ff0f00720c */ /* 0x000fc60003f05270 */
[----:B------:R-:W3:Y:S01]  /*04b0*/  LDS R18, [R7+0x2100] ;  /* 0x0021000007127984 */ /* 0x000ee20000000800 */
[-C--:B0-----:R-:W-:Y:S02]  /*04c0*/  VIADDMNMX R12, R8, R10.reuse, R13, PT ;  /* 0x0000000a080c7246 */ /* 0x081fe4000380010d */
[----:B-1----:R-:W-:-:S03]  /*04d0*/  VIADDMNMX R16, R9, R10, R16, PT ;  /* 0x0000000a09107246 */ /* 0x002fc60003800110 */
[----:B------:R-:W-:Y:S01]  /*04e0*/  STS [R7], R12 ;  /* 0x0000000c07007388 */ /* 0x000fe20000000800 */
[----:B--2---:R-:W-:-:S03]  /*04f0*/  VIADDMNMX R14, R11, R8, R14, PT ;  /* 0x000000080b0e7246 */ /* 0x004fc6000380010e */
[----:B------:R-:W-:Y:S01]  /*0500*/  STS [R7+0x2080], R16 ;  /* 0x0020801007007388 */ /* 0x000fe20000000800 */
[----:B---3--:R-:W-:-:S03]  /*0510*/  VIADDMNMX R18, R11, R9, R18, PT ;  /* 0x000000090b127246 */ /* 0x008fc60003800112 */
[----:B------:R-:W-:Y:S04]  /*0520*/  STS [R7+0x80], R14 ;  /* 0x0000800e07007388 */ /* 0x000fe80000000800 */
[----:B------:R-:W-:Y:S01]  /*0530*/  STS [R7+0x2100], R18 ;  /* 0x0021001207007388 */ /* 0x000fe20000000800 */
[----:B------:R-:W-:Y:S06]  /*0540*/  BAR.SYNC.DEFER_BLOCKING 0x0 ;  /* 0x0000000000007b1d */ /* 0x000fec0000010000 */
[----:B------:R-:W-:Y:S04]  /*0550*/  @P0 LDS R8, [R0+UR6+-0x2088] ;  /* 0xffdf780600080984 */ /* 0x000fe80008000800 */
[----:B------:R-:W-:Y:S04]  /*0560*/  @P0 LDS R10, [R6+UR4+0x104] ;  /* 0x00010404060a0984 */ /* 0x000fe80008000800 */
[----:B------:R-:W-:Y:S04]  /*0570*/  @P0 LDS R11, [R6+UR4+0x184] ;  /* 0x00018404060b0984 */ /* 0x000fe80008000800 */
[----:B------:R-:W-:Y:S04]  /*0580*/  @P0 LDS R9, [R0+UR6+-0x8] ;  /* 0xfffff80600090984 */ /* 0x000fe80008000800 */
[----:B------:R-:W-:Y:S04]  /*0590*/  LDS R13, [R7] ;  /* 0x00000000070d7984 */ /* 0x000fe80000000800 */
[----:B------:R-:W-:Y:S04]  /*05a0*/  @!P0 LDS R8, [R0+UR4+-0x2088] ;  /* 0xffdf780400088984 */ /* 0x000fe80008000800 */
[----:B------:R-:W0:Y:S04]  /*05b0*/  @!P0 LDS R10, [R6+UR6+0x104] ;  /* 0x00010406060a8984 */ /* 0x000e280008000800 */
[----:B------:R-:W-:Y:S04]  /*05c0*/  LDS R17, [R7+0x80] ;  /* 0x0000800007117984 */ /* 0x000fe80000000800 */
[----:B------:R-:W-:Y:S04]  /*05d0*/  LDS R19, [R7+0x2080] ;  /* 0x0020800007137984 */ /* 0x000fe80000000800 */
[----:B------:R-:W1:Y:S04]  /*05e0*/  @!P0 LDS R11, [R6+UR6+0x184] ;  /* 0x00018406060b8984 */ /* 0x000e680008000800 */
[----:B------:R-:W2:Y:S04]  /*05f0*/  @!P0 LDS R9, [R0+UR4+-0x8] ;  /* 0xfffff80400098984 */ /* 0x000ea80008000800 */
[----:B------:R-:W3:Y:S01]  /*0600*/  LDS R14, [R7+0x2100] ;  /* 0x00210000070e7984 */ /* 0x000ee20000000800 */
[----:B0-----:R-:W-:-:S05]  /*0610*/  VIADDMNMX R12, R8, R10, R13, PT ;  /* 0x0000000a080c7246 */ /* 0x001fca000380010d */
[----:B------:R-:W-:Y:S01]  /*0620*/  STS [R7], R12 ;  /* 0x0000000c07007388 */ /* 0x000fe20000000800 */
[----:B-1----:R-:W-:Y:S02]  /*0630*/  VIADDMNMX R8, R11, R8, R17, PT ;  /* 0x000000080b087246 */ /* 0x002fe40003800111 */
        /* <DEDUP_REMOVED lines=11> */
[----:B------:R-:W-:Y:S04]  /*06f0*/  LDS R17, [R7+0x80] ;  /* 0x0000800007117984 */ /* 0x000fe80000000800 */
[----:B------:R-:W-:Y:S04]  /*0700*/  LDS R12, [R7+0x2080] ;  /* 0x00208000070c7984 */ /* 0x000fe80000000800 */
[----:B------:R-:W-:Y:S04]  /*0710*/  @!P0 LDS R9, [R0+UR4+-0x2084] ;  /* 0xffdf7c0400098984 */ /* 0x000fe80008000800 */
[----:B------:R-:W0:Y:S04]  /*0720*/  @!P0 LDS R16, [R6+UR6+0x208] ;  /* 0x0002080606108984 */ /* 0x000e280008000800 */
[----:B------:R-:W1:Y:S04]  /*0730*/  @!P0 LDS R18, [R6+UR6+0x288] ;  /* 0x0002880606128984 */ /* 0x000e680008000800 */
[----:B------:R-:W2:Y:S04]  /*0740*/  @!P0 LDS R11, [R0+UR4+-0x4] ;  /* 0xfffffc04000b8984 */ /* 0x000ea80008000800 */
[----:B------:R-:W3:Y:S01]  /*0750*/  LDS R14, [R7+0x2100] ;  /* 0x00210000070e7984 */ /* 0x000ee20000000800 */
[----:B0-----:R-:W-:-:S02]  /*0760*/  VIADDMNMX R8, R9, R16, R13, PT ;  /* 0x0000001009087246 */ /* 0x001fc4000380010d */
        /* <DEDUP_REMOVED lines=11> */
[----:B------:R-:W-:Y:S04]  /*0820*/  @P0 LDS R11, [R0+UR6] ;  /* 0x00000006000b0984 */ /* 0x000fe80008000800 */
[----:B------:R-:W-:Y:S04]  /*0830*/  LDS R13, [R7] ;  /* 0x00000000070d7984 */ /* 0x000fe80000000800 */
[----:B------:R-:W-:Y:S04]  /*0840*/  @!P0 LDS R9, [R0+UR4+-0x2080] ;  /* 0xffdf800400098984 */ /* 0x000fe80008000800 */
[----:B------:R-:W0:Y:S04]  /*0850*/  @!P0 LDS R16, [R6+UR6+0x30c] ;  /* 0x00030c0606108984 */ /* 0x000e280008000800 */
[----:B------:R-:W-:Y:S04]  /*0860*/  LDS R17, [R7+0x80] ;  /* 0x0000800007117984 */ /* 0x000fe80000000800 */
[----:B------:R-:W-:Y:S04]  /*0870*/  LDS R19, [R7+0x2080] ;  /* 0x0020800007137984 */ /* 0x000fe80000000800 */
[----:B------:R1:W2:Y:S04]  /*0880*/  @!P0 LDS R18, [R6+UR6+0x38c] ;  /* 0x00038c0606128984 */ /* 0x0002a80008000800 */
[----:B------:R3:W4:Y:S04]  /*0890*/  @!P0 LDS R11, [R0+UR4] ;  /* 0x00000004000b8984 */ /* 0x0007280008000800 */
[----:B------:R-:W5:Y:S01]  /*08a0*/  LDS R12, [R7+0x2100] ;  /* 0x00210000070c7984 */ /* 0x000f620000000800 */
[----:B-1----:R-:W-:-:S02]  /*08b0*/  VIADD R6, R6, 0x410 ;  /* 0x0000041006067836 */ /* 0x002fc40000000000 */
[----:B---3--:R-:W-:Y:S01]  /*08c0*/  VIADD R0, R0, 0x10 ;  /* 0x0000001000007836 */ /* 0x008fe20000000000 */
[----:B0-----:R-:W-:-:S05]  /*08d0*/  VIADDMNMX R8, R9, R16, R13, PT ;  /* 0x0000001009087246 */ /* 0x001fca000380010d */
[----:B------:R1:W-:Y:S01]  /*08e0*/  STS [R7], R8 ;  /* 0x0000000807007388 */ /* 0x0003e20000000800 */
[----:B--2---:R-:W-:Y:S02]  /*08f0*/  VIADDMNMX R10, R18, R9, R17, PT ;  /* 0x00000009120a7246 */ /* 0x004fe40003800111 */
[----:B----4-:R-:W-:-:S03]  /*0900*/  VIADDMNMX R16, R11, R16, R19, PT ;  /* 0x000000100b107246 */ /* 0x010fc60003800113 */
[----:B------:R1:W-:Y:S01]  /*0910*/  STS [R7+0x80], R10 ;  /* 0x0000800a07007388 */ /* 0x0003e20000000800 */
[----:B-----5:R-:W-:-:S03]  /*0920*/  VIADDMNMX R12, R18, R11, R12, PT ;  /* 0x0000000b120c7246 */ /* 0x020fc6000380010c */
[----:B------:R1:W-:Y:S04]  /*0930*/  STS [R7+0x2080], R16 ;  /* 0x0020801007007388 */ /* 0x0003e80000000800 */
[----:B------:R1:W-:Y:S01]  /*0940*/  STS [R7+0x2100], R12 ;  /* 0x0021000c07007388 */ /* 0x0003e20000000800 */
[----:B------:R-:W-:Y:S06]  /*0950*/  BAR.SYNC.DEFER_BLOCKING 0x0 ;  /* 0x0000000000007b1d */ /* 0x000fec0000010000 */
[----:B------:R-:W-:Y:S05]  /*0960*/  BRA.U UP0, `(.L_x_2) ;  /* 0xfffffff900947547 */ /* 0x000fea000b83ffff */
[----:B------:R-:W0:Y:S04]  /*0970*/  LDS R9, [R7] ;  /* 0x0000000007097984 */ /* 0x000e280000000800 */
[----:B------:R-:W2:Y:S04]  /*0980*/  LDS R11, [R7+0x80] ;  /* 0x00008000070b7984 */ /* 0x000ea80000000800 */
[----:B------:R-:W3:Y:S04]  /*0990*/  LDS R13, [R7+0x2080] ;  /* 0x00208000070d7984 */ /* 0x000ee80000000800 */
[----:B------:R-:W4:Y:S04]  /*09a0*/  LDS R15, [R7+0x2100] ;  /* 0x00210000070f7984 */ /* 0x000f280000000800 */
[----:B0-----:R-:W-:Y:S04]  /*09b0*/  STG.E desc[UR8][R2.64], R9 ;  /* 0x0000000902007986 */ /* 0x001fe8000c101908 */
[----:B--2---:R-:W-:Y:S04]  /*09c0*/  STG.E desc[UR8][R2.64+0x80], R11 ;  /* 0x0000800b02007986 */ /* 0x004fe8000c101908 */
[----:B---3--:R-:W-:Y:S04]  /*09d0*/  STG.E desc[UR8][R4.64], R13 ;  /* 0x0000000d04007986 */ /* 0x008fe8000c101908 */
[----:B----4-:R-:W-:Y:S01]  /*09e0*/  STG.E desc[UR8][R4.64+0x80], R15 ;  /* 0x0000800f04007986 */ /* 0x010fe2000c101908 */
[----:B------:R-:W-:Y:S05]  /*09f0*/  EXIT ;  /* 0x000000000000794d */ /* 0x000fea0003800000 */
.L_x_3:
        /* <DEDUP_REMOVED lines=16> */
.L_x_7:


//--------------------- .text._Z13phase1_kernelPiii --------------------------
	.section	.text._Z13phase1_kernelPiii,"ax",@progbits
	.align	128
        .global         _Z13phase1_kernelPiii
        .type           _Z13phase1_kernelPiii,@function
        .size           _Z13phase1_kernelPiii,(.L_x_8 - _Z13phase1_kernelPiii)
        .other          _Z13phase1_kernelPiii,@"STO_CUDA_ENTRY STV_DEFAULT"
_Z13phase1_kernelPiii:
.text._Z13phase1_kernelPiii:
[----:B------:R-:W-:Y:S01]  /*0000*/  LDC R1, c[0x0][0x37c] ;  /* 0x0000df00ff017b82 */ /* 0x000fe20000000800 */
[----:B------:R-:W0:Y:S07]  /*0010*/  S2R R17, SR_TID.Y ;  /* 0x0000000000117919 */ /* 0x000e2e0000002200 */
[----:B------:R-:W0:Y:S01]  /*0020*/  LDC R3, c[0x0][0x388] ;  /* 0x0000e200ff037b82 */ /* 0x000e220000000800 */
[----:B------:R-:W1:Y:S01]  /*0030*/  LDCU.64 UR6, c[0x0][0x358] ;  /* 0x00006b00ff0677ac */ /* 0x000e620008000a00 */
[----:B------:R-:W2:Y:S06]  /*0040*/  S2R R8, SR_TID.X ;  /* 0x0000000000087919 */ /* 0x000eac0000002100 */
[----:B------:R-:W3:Y:S08]  /*0050*/  LDC R2, c[0x3][RZ] ;  /* 0x00c00000ff027b82 */ /* 0x000ef00000000800 */
[----:B------:R-:W4:Y:S01]  /*0060*/  LDC.64 R4, c[0x0][0x380] ;  /* 0x0000e000ff047b82 */ /* 0x000f220000000a00 */
[----:B0-----:R-:W-:-:S02]  /*0070*/  IMAD R0, R3, 0x40, R17 ;  /* 0x0000004003007824 */ /* 0x001fc400078e0211 */
[----:B--2---:R-:W-:-:S04]  /*0080*/  IMAD R3, R3, 0x40, R8 ;  /* 0x0000004003037824 */ /* 0x004fc800078e0208 */
[----:B---3--:R-:W-:-:S04]  /*0090*/  IMAD R3, R0, R2, R3 ;  /* 0x0000000200037224 */ /* 0x008fc800078e0203 */
[----:B------:R-:W-:Y:S02]  /*00a0*/  IMAD R7, R2, 0x20, R3 ;  /* 0x0000002002077824 */ /* 0x000fe400078e0203 */
[----:B----4-:R-:W-:-:S04]  /*00b0*/  IMAD.WIDE R2, R3, 0x4, R4 ;  /* 0x0000000403027825 */ /* 0x010fc800078e0204 */
[----:B------:R-:W-:Y:S01]  /*00c0*/  IMAD.WIDE R4, R7, 0x4, R4 ;  /* 0x0000000407047825 */ /* 0x000fe200078e0204 */
[----:B-1----:R-:W2:Y:S04]  /*00d0*/  LDG.E R9, desc[UR6][R2.64] ;  /* 0x0000000602097981 */ /* 0x002ea8000c1e1900 */
[----:B------:R-:W3:Y:S04]  /*00e0*/  LDG.E R11, desc[UR6][R2.64+0x80] ;  /* 0x00008006020b7981 */ /* 0x000ee8000c1e1900 */
[----:B------:R-:W4:Y:S04]  /*00f0*/  LDG.E R13, desc[UR6][R4.64] ;  /* 0x00000006040d7981 */ /* 0x000f28000c1e1900 */
[----:B------:R-:W5:Y:S01]  /*0100*/  LDG.E R15, desc[UR6][R4.64+0x80] ;  /* 0x00008006040f7981 */ /* 0x000f62000c1e1900 */
[----:B------:R-:W-:Y:S01]  /*0110*/  MOV R0, 0x400 ;  /* 0x0000040000007802 */ /* 0x000fe20000000f00 */
[----:B------:R-:W-:Y:S01]  /*0120*/  UMOV UR4, 0x2080 ;  /* 0x0000208000047882 */ /* 0x000fe20000000000 */
[----:B------:R-:W0:Y:S02]  /*0130*/  S2R R7, SR_CgaCtaId ;  /* 0x0000000000077919 */ /* 0x000e240000008800 */
[----:B0-----:R-:W-:-:S05]  /*0140*/  LEA R6, R7, R0, 0x18 ;  /* 0x0000000007067211 */ /* 0x001fca00078ec0ff */
[----:B------:R-:W-:-:S04]  /*0150*/  IMAD R7, R17, 0x104, R6 ;  /* 0x0000010411077824 */ /* 0x000fc800078e0206 */
[C---:B------:R-:W-:Y:S02]  /*0160*/  IMAD R0, R8.reuse, 0x4, R7 ;  /* 0x0000000408007824 */ /* 0x040fe400078e0207 */
[----:B------:R-:W-:Y:S02]  /*0170*/  IMAD R8, R8, 0x4, R6 ;  /* 0x0000000408087824 */ /* 0x000fe400078e0206 */
[----:B------:R-:W-:Y:S02]  /*0180*/  VIADD R6, R7, 0x208c ;  /* 0x0000208c07067836 */ /* 0x000fe40000000000 */
[----:B------:R-:W-:Y:S01]  /*0190*/  VIADD R7, R8, 0x208 ;  /* 0x0000020808077836 */ /* 0x000fe20000000000 */
[----:B--2---:R0:W-:Y:S04]  /*01a0*/  STS [R0], R9 ;  /* 0x0000000900007388 */ /* 0x0041e80000000800 */
[----:B---3--:R0:W-:Y:S04]  /*01b0*/  STS [R0+0x80], R11 ;  /* 0x0000800b00007388 */ /* 0x0081e80000000800 */
[----:B----4-:R0:W-:Y:S04]  /*01c0*/  STS [R0+0x2080], R13 ;  /* 0x0020800d00007388 */ /* 0x0101e80000000800 */
[----:B-----5:R0:W-:Y:S01]  /*01d0*/  STS [R0+0x2100], R15 ;  /* 0x0021000f00007388 */ /* 0x0201e20000000800 */
[----:B------:R-:W-:Y:S06]  /*01e0*/  BAR.SYNC.DEFER_BLOCKING 0x0 ;  /* 0x0000000000007b1d */ /* 0x000fec0000010000 */
.L_x_4:
[----:B------:R-:W-:Y:S01]  /*01f0*/  LDS R8, [R0] ;  /* 0x0000000000087984 */ /* 0x000fe20000000800 */
[----:B------:R-:W-:-:S03]  /*0200*/  UIADD3 UR4, UPT, UPT, UR4, 0x10, URZ ;  /* 0x0000001004047890 */ /* 0x000fc6000fffe0ff */
[----:B01----:R-:W-:Y:S01]  /*0210*/  LDS R9, [R6+-0x208c] ;  /* 0xffdf740006097984 */ /* 0x003fe20000000800 */
[----:B------:R-:W-:-:S03]  /*0220*/  UISETP.NE.AND UP0, UPT, UR4, 0x2180, UPT ;  /* 0x000021800400788c */ /* 0x000fc6000bf05270 */
[----:B------:R-:W0:Y:S02]  /*0230*/  LDS R10, [R7+-0x208] ;  /* 0xfffdf800070a7984 */ /* 0x000e240000000800 */
[----:B0-----:R-:W-:Y:S02]  /*0240*/  VIADDMNMX R9, R10, R9, R8, PT ;  /* 0x000000090a097246 */ /* 0x001fe40003800108 */
[----:B------:R-:W-:Y:S04]  /*0250*/  LDS R8, [R0+0x80] ;  /* 0x0000800000087984 */ /* 0x000fe80000000800 */
[----:B------:R-:W-:Y:S04]  /*0260*/  STS [R0], R9 ;  /* 0x0000000900007388 */ /* 0x000fe80000000800 */
[----:B------:R-:W-:Y:S04]  /*0270*/  LDS R11, [R6+-0x208c] ;  /* 0xffdf7400060b7984 */ /* 0x000fe80000000800 */
[----:B------:R-:W0:Y:S02]  /*0280*/  LDS R10, [R7+-0x188] ;  /* 0xfffe7800070a7984 */ /* 0x000e240000000800 */
[----:B0-----:R-:W-:-:S02]  /*0290*/  VIADDMNMX R11, R10, R11, R8, PT ;  /* 0x0000000b0a0b7246 */ /* 0x001fc40003800108 */
[----:B------:R-:W-:Y:S04]  /*02a0*/  LDS R8, [R0+0x2080] ;  /* 0x0020800000087984 */ /* 0x000fe80000000800 */
[----:B------:R-:W-:Y:S04]  /*02b0*/  STS [R0+0x80], R11 ;  /* 0x0000800b00007388 */ /* 0x000fe80000000800 */
[----:B------:R-:W-:Y:S04]  /*02c0*/  LDS R13, [R6+-0xc] ;  /* 0xfffff400060d7984 */ /* 0x000fe80000000800 */
[----:B------:R-:W0:Y:S02]  /*02d0*/  LDS R10, [R7+-0x208] ;  /* 0xfffdf800070a7984 */ /* 0x000e240000000800 */
[----:B0-----:R-:W-:-:S02]  /*02e0*/  VIADDMNMX R13, R10, R13, R8, PT ;  /* 0x0000000d0a0d7246 */ /* 0x001fc40003800108 */
[----:B------:R-:W-:Y:S04]  /*02f0*/  LDS R8, [R0+0x2100] ;  /* 0x0021000000087984 */ /* 0x000fe80000000800 */
[----:B------:R-:W-:Y:S04]  /*0300*/  STS [R0+0x2080], R13 ;  /* 0x0020800d00007388 */ /* 0x000fe80000000800 */
[----:B------:R-:W-:Y:S04]  /*0310*/  LDS R9, [R6+-0xc] ;  /* 0xfffff40006097984 */ /* 0x000fe80000000800 */
[----:B------:R-:W0:Y:S02]  /*0320*/  LDS R10, [R7+-0x188] ;  /* 0xfffe7800070a7984 */ /* 0x000e240000000800 */
[----:B0-----:R-:W-:-:S05]  /*0330*/  VIADDMNMX R9, R10, R9, R8, PT ;  /* 0x000000090a097246 */ /* 0x001fca0003800108 */
[----:B------:R-:W-:Y:S01]  /*0340*/  STS [R0+0x2100], R9 ;  /* 0x0021000900007388 */ /* 0x000fe20000000800 */
[----:B------:R-:W-:Y:S06]  /*0350*/  BAR.SYNC.DEFER_BLOCKING 0x0 ;  /* 0x0000000000007b1d */ /* 0x000fec0000010000 */
[----:B------:R-:W-:Y:S04]  /*0360*/  LDS R8, [R0] ;  /* 0x0000000000087984 */ /* 0x000fe80000000800 */
[----:B------:R-:W-:Y:S04]  /*0370*/  LDS R11, [R6+-0x2088] ;  /* 0xffdf7800060b7984 */ /* 0x000fe80000000800 */
[----:B------:R-:W0:Y:S02]  /*0380*/  LDS R10, [R7+-0x104] ;  /* 0xfffefc00070a7984 */ /* 0x000e240000000800 */
[----:B0-----:R-:W-:-:S02]  /*0390*/  VIADDMNMX R11, R10, R11, R8, PT ;  /* 0x0000000b0a0b7246 */ /* 0x001fc40003800108 */
        /* <DEDUP_REMOVED lines=19> */
[----:B------:R-:W0:Y:S02]  /*04d0*/  LDS R10, [R7] ;  /* 0x00000000070a7984 */ /* 0x000e240000000800 */
[----:B0-----:R-:W-:-:S02]  /*04e0*/  VIADDMNMX R13, R10, R13, R8, PT ;  /* 0x0000000d0a0d7246 */ /* 0x001fc40003800108 */
[----:B------:R-:W-:Y:S04]  /*04f0*/  LDS R8, [R0+0x80] ;  /* 0x0000800000087984 */ /* 0x000fe80000000800 */
[----:B------:R-:W-:Y:S04]  /*0500*/  STS [R0], R13 ;  /* 0x0000000d00007388 */ /* 0x000fe80000000800 */
[----:B------:R-:W-:Y:S04]  /*0510*/  LDS R9, [R6+-0x2084] ;  /* 0xffdf7c0006097984 */ /* 0x000fe80000000800 */
[----:B------:R-:W0:Y:S02]  /*0520*/  LDS R10, [R7+0x80] ;  /* 0x00008000070a7984 */ /* 0x000e240000000800 */
[----:B0-----:R-:W-:-:S02]  /*0530*/  VIADDMNMX R9, R10, R9, R8, PT ;  /* 0x000000090a097246 */ /* 0x001fc40003800108 */
[----:B------:R-:W-:Y:S04]  /*0540*/  LDS R8, [R0+0x2080] ;  /* 0x0020800000087984 */ /* 0x000fe80000000800 */
[----:B------:R-:W-:Y:S04]  /*0550*/  STS [R0+0x80], R9 ;  /* 0x0000800900007388 */ /* 0x000fe80000000800 */
[----:B------:R-:W-:Y:S04]  /*0560*/  LDS R11, [R6+-0x4] ;  /* 0xfffffc00060b7984 */ /* 0x000fe80000000800 */
[----:B------:R-:W0:Y:S02]  /*0570*/  LDS R10, [R7] ;  /* 0x00000000070a7984 */ /* 0x000e240000000800 */
[----:B0-----:R-:W-:-:S02]  /*0580*/  VIADDMNMX R11, R10, R11, R8, PT ;  /* 0x0000000b0a0b7246 */ /* 0x001fc40003800108 */
[----:B------:R-:W-:Y:S04]  /*0590*/  LDS R8, [R0+0x2100] ;  /* 0x0021000000087984 */ /* 0x000fe80000000800 */
[----:B------:R-:W-:Y:S04]  /*05a0*/  STS [R0+0x2080], R11 ;  /* 0x0020800b00007388 */ /* 0x000fe80000000800 */
[----:B------:R-:W-:Y:S04]  /*05b0*/  LDS R13, [R6+-0x4] ;  /* 0xfffffc00060d7984 */ /* 0x000fe80000000800 */
[----:B------:R-:W0:Y:S02]  /*05c0*/  LDS R10, [R7+0x80] ;  /* 0x00008000070a7984 */ /* 0x000e240000000800 */
[----:B0-----:R-:W-:-:S05]  /*05d0*/  VIADDMNMX R13, R10, R13, R8, PT ;  /* 0x0000000d0a0d7246 */ /* 0x001fca0003800108 */
[----:B------:R-:W-:Y:S01]  /*05e0*/  STS [R0+0x2100], R13 ;  /* 0x0021000d00007388 */ /* 0x000fe20000000800 */
[----:B------:R-:W-:Y:S06]  /*05f0*/  BAR.SYNC.DEFER_BLOCKING 0x0 ;  /* 0x0000000000007b1d */ /* 0x000fec0000010000 */
[----:B------:R-:W-:Y:S04]  /*0600*/  LDS R8, [R0] ;  /* 0x0000000000087984 */ /* 0x000fe80000000800 */
[----:B------:R-:W-:Y:S04]  /*0610*/  LDS R9, [R6+-0x2080] ;  /* 0xffdf800006097984 */ /* 0x000fe80000000800 */
[----:B------:R-:W0:Y:S02]  /*0620*/  LDS R10, [R7+0x104] ;  /* 0x00010400070a7984 */ /* 0x000e240000000800 */
        /* <DEDUP_REMOVED lines=8> */
[----:B------:R-:W-:Y:S04]  /*06b0*/  LDS R13, [R6] ;  /* 0x00000000060d7984 */ /* 0x000fe80000000800 */
[----:B------:R-:W0:Y:S02]  /*06c0*/  LDS R10, [R7+0x104] ;  /* 0x00010400070a7984 */ /* 0x000e240000000800 */
[----:B0-----:R-:W-:-:S02]  /*06d0*/  VIADDMNMX R13, R10, R13, R8, PT ;  /* 0x0000000d0a0d7246 */ /* 0x001fc40003800108 */
[----:B------:R-:W-:Y:S04]  /*06e0*/  LDS R8, [R0+0x2100] ;  /* 0x0021000000087984 */ /* 0x000fe80000000800 */
[----:B------:R-:W-:Y:S04]  /*06f0*/  STS [R0+0x2080], R13 ;  /* 0x0020800d00007388 */ /* 0x000fe80000000800 */
[----:B------:R0:W-:Y:S04]  /*0700*/  LDS R9, [R6] ;  /* 0x0000000006097984 */ /* 0x0001e80000000800 */
[----:B------:R1:W2:Y:S01]  /*0710*/  LDS R10, [R7+0x184] ;  /* 0x00018400070a7984 */ /* 0x0002a20000000800 */
[----:B0-----:R-:W-:-:S02]  /*0720*/  VIADD R6, R6, 0x10 ;  /* 0x0000001006067836 */ /* 0x001fc40000000000 */
[----:B-1----:R-:W-:Y:S01]  /*0730*/  VIADD R7, R7, 0x410 ;  /* 0x0000041007077836 */ /* 0x002fe20000000000 */
[----:B--2---:R-:W-:-:S05]  /*0740*/  VIADDMNMX R9, R10, R9, R8, PT ;  /* 0x000000090a097246 */ /* 0x004fca0003800108 */
[----:B------:R1:W-:Y:S01]  /*0750*/  STS [R0+0x2100], R9 ;  /* 0x0021000900007388 */ /* 0x0003e20000000800 */
[----:B------:R-:W-:Y:S06]  /*0760*/  BAR.SYNC.DEFER_BLOCKING 0x0 ;  /* 0x0000000000007b1d */ /* 0x000fec0000010000 */
[----:B------:R-:W-:Y:S05]  /*0770*/  BRA.U UP0, `(.L_x_4) ;  /* 0xfffffff9009c7547 */ /* 0x000fea000b83ffff */
[----:B------:R-:W0:Y:S04]  /*0780*/  LDS R7, [R0] ;  /* 0x0000000000077984 */ /* 0x000e280000000800 */
[----:B-1----:R-:W1:Y:S04]  /*0790*/  LDS R9, [R0+0x80] ;  /* 0x0000800000097984 */ /* 0x002e680000000800 */
[----:B------:R-:W2:Y:S04]  /*07a0*/  LDS R11, [R0+0x2080] ;  /* 0x00208000000b7984 */ /* 0x000ea80000000800 */
[----:B------:R-:W3:Y:S04]  /*07b0*/  LDS R13, [R0+0x2100] ;  /* 0x00210000000d7984 */ /* 0x000ee80000000800 */
[----:B0-----:R-:W-:Y:S04]  /*07c0*/  STG.E desc[UR6][R2.64], R7 ;  /* 0x0000000702007986 */ /* 0x001fe8000c101906 */
[----:B-1----:R-:W-:Y:S04]  /*07d0*/  STG.E desc[UR6][R2.64+0x80], R9 ;  /* 0x0000800902007986 */ /* 0x002fe8000c101906 */
[----:B--2---:R-:W-:Y:S04]  /*07e0*/  STG.E desc[UR6][R4.64], R11 ;  /* 0x0000000b04007986 */ /* 0x004fe8000c101906 */
[----:B---3--:R-:W-:Y:S01]  /*07f0*/  STG.E desc[UR6][R4.64+0x80], R13 ;  /* 0x0000800d04007986 */ /* 0x008fe2000c101906 */
[----:B------:R-:W-:Y:S05]  /*0800*/  EXIT ;  /* 0x000000000000794d */ /* 0x000fea0003800000 */
.L_x_5:
        /* <DEDUP_REMOVED lines=15> */
.L_x_8:


//--------------------- .nv.shared._Z13phase3_kernelPiii --------------------------
	.section	.nv.shared._Z13phase3_kernelPiii,"aw",@nobits
	.sectionflags	@""
	.align	4
.nv.shared._Z13phase3_kernelPiii:
	.zero		50176


//--------------------- .nv.shared.reserved.0     --------------------------
	.section	.nv.shared.reserved.0,"aw",@nobits
	.weak		__nv_reservedSMEM_offset_0_alias
	.size		__nv_reservedSMEM_offset_0_alias, 0, 64
	.other		__nv_reservedSMEM_offset_0_alias,@"STO_CUDA_RESERVED_SHARED STV_DEFAULT"
__nv_reservedSMEM_offset_0_alias:
	.zero		0
	.zero		64


//--------------------- .nv.shared._Z13phase2_kernelPiii --------------------------
	.section	.nv.shared._Z13phase2_kernelPiii,"aw",@nobits
	.sectionflags	@""
	.align	4
.nv.shared._Z13phase2_kernelPiii:
	.zero		34304


//--------------------- .nv.shared._Z13phase1_kernelPiii --------------------------
	.section	.nv.shared._Z13phase1_kernelPiii,"aw",@nobits
	.sectionflags	@""
	.align	4
.nv.shared._Z13phase1_kernelPiii:
	.zero		17664


//--------------------- .nv.constant0._Z13phase3_kernelPiii --------------------------
	.section	.nv.constant0._Z13phase3_kernelPiii,"a",@progbits
	.sectionflags	@""
	.align	4
.nv.constant0._Z13phase3_kernelPiii:
	.zero		912


//--------------------- .nv.constant0._Z13phase2_kernelPiii --------------------------
	.section	.nv.constant0._Z13phase2_kernelPiii,"a",@progbits
	.sectionflags	@""
	.align	4
.nv.constant0._Z13phase2_kernelPiii:
	.zero		912


//--------------------- .nv.constant0._Z13phase1_kernelPiii --------------------------
	.section	.nv.constant0._Z13phase1_kernelPiii,"a",@progbits
	.sectionflags	@""
	.align	4
.nv.constant0._Z13phase1_kernelPiii:
	.zero		912


//--------------------- SYMBOLS --------------------------

	.type		.nv.reservedSmem.offset0,@object
	.size		.nv.reservedSmem.offset0,0x4
	.type		.nv.reservedSmem.cap,@object
	.size		.nv.reservedSmem.cap,0x4
